def attn_fwd(
    Q,
    K,
    V,
    Out,
    Lse,
    sm_scale,
    stride_qz,
    stride_qh,
    stride_qm,
    stride_qk,
    stride_kz,
    stride_kh,
    stride_kn,
    stride_kk,
    stride_vz,
    stride_vh,
    stride_vn,
    stride_vk,
    stride_oz,
    stride_oh,
    stride_om,
    stride_ok,
    seqlen_q,
    seqlen_k,
    BLOCK_M: tl.constexpr,
    BLOCK_N: tl.constexpr,
    HEAD_DIM: tl.constexpr,
    CAUSAL: tl.constexpr,
):
    start_m = tl.program_id(0)
    off_hz = tl.program_id(1)
    q_off = off_hz * stride_qh
    k_off = off_hz * stride_kh
    v_off = off_hz * stride_vh
    offs_m = start_m * BLOCK_M + tl.arange(0, BLOCK_M)
    offs_d = tl.arange(0, HEAD_DIM)
    offs_n = tl.arange(0, BLOCK_N)
    q_ptrs = Q + q_off + offs_m[:, None] * stride_qm + offs_d[None, :] * stride_qk
    k_ptrs = K + k_off + offs_d[:, None] * stride_kk + offs_n[None, :] * stride_kn
    v_ptrs = V + v_off + offs_n[:, None] * stride_vn + offs_d[None, :] * stride_vk
    m_i = tl.full([BLOCK_M], float("-inf"), dtype=tl.float32)
    l_i = tl.zeros([BLOCK_M], dtype=tl.float32) + 1.0
    acc = tl.zeros([BLOCK_M, HEAD_DIM], dtype=tl.float32)
    q = tl.load(q_ptrs)
    acc, l_i, m_i = _attn_fwd_inner(
        acc,
        l_i,
        m_i,
        q,
        k_ptrs,
        v_ptrs,
        sm_scale,
        stride_kn,
        stride_vn,
        start_m,
        seqlen_k,
        BLOCK_M,
        BLOCK_N,
        HEAD_DIM,
        CAUSAL,
    )
    acc = acc / l_i[:, None]
    lse = m_i + tl.math.log2(l_i) / 1.4426950408889634
    o_ptrs = (
        Out
        + off_hz * stride_oh
        + offs_m[:, None] * stride_om
        + offs_d[None, :] * stride_ok
    )
    tl.store(o_ptrs, acc.to(Out.dtype.element_ty))
    tl.store(Lse + off_hz * seqlen_q + offs_m, lse)

# config = {"BLOCK_M": 128, "BLOCK_N": 32, "HEAD_DIM": 64, "arch": "sm_80", "causal": true, "dtype": "bf16", "num_stages": 2, "num_warps": 8}
# arch = sm_80


// ===== COMPILED SASS (sm_80) =====

	.target	sm_80

	.elftype	@"ET_EXEC"


//--------------------- .note.nv.tkinfo           --------------------------
	.section	.note.nv.tkinfo,"",@"SHT_NOTE"
	.sectionflags	@"SHF_NOTE_NV_TKINFO"
	.tkinfo
        /*0018*/ 	.word	0x00000002
        /*0030*/ 	.string	""
        /*0030*/ 	.string	"ptxas"
        /*0030*/ 	.string	"Cuda compilation tools, release 13.0, V13.0.88"
        /*0030*/ 	.string	"Build cuda_13.0.r13.0/compiler.36424714_0"
        /*0030*/ 	.string	"-v  -suppress-debug-info  -lineinfo  -arch sm_80 "



//--------------------- .note.nv.cuinfo           --------------------------
	.section	.note.nv.cuinfo,"",@"SHT_NOTE"
	.sectionflags	@"SHF_NOTE_NV_CUINFO"
        /*0018*/ 	.short	0x0002
        /*001a*/ 	.short	0x0050
        /*001c*/ 	.short	0x0082
	.zero		2


//--------------------- .nv.info                  --------------------------
	.section	.nv.info,"",@"SHT_CUDA_INFO"
	.align	4


	//----- nvinfo : EIATTR_REGCOUNT
	.align		4
        /*0000*/ 	.byte	0x04, 0x2f
        /*0002*/ 	.short	(.L_2 - .L_1)
	.align		4
.L_1:
        /*0004*/ 	.word	index@(attn_fwd)
        /*0008*/ 	.word	0x00000080


	//----- nvinfo : EIATTR_FRAME_SIZE
	.align		4
.L_2:
        /*000c*/ 	.byte	0x04, 0x11
        /*000e*/ 	.short	(.L_4 - .L_3)
	.align		4
.L_3:
        /*0010*/ 	.word	index@(attn_fwd)
        /*0014*/ 	.word	0x00000000


	//----- nvinfo : EIATTR_MIN_STACK_SIZE
	.align		4
.L_4:
        /*0018*/ 	.byte	0x04, 0x12
        /*001a*/ 	.short	(.L_6 - .L_5)
	.align		4
.L_5:
        /*001c*/ 	.word	index@(attn_fwd)
        /*0020*/ 	.word	0x00000000
.L_6:


//--------------------- .nv.info.attn_fwd         --------------------------
	.section	.nv.info.attn_fwd,"",@"SHT_CUDA_INFO"
	.sectionflags	@""
	.align	4


	//----- nvinfo : EIATTR_CUDA_API_VERSION
	.align		4
        /*0000*/ 	.byte	0x04, 0x37
        /*0002*/ 	.short	(.L_8 - .L_7)
.L_7:
        /*0004*/ 	.word	0x00000082


	//----- nvinfo : EIATTR_SW2861232_WAR
	.align		4
.L_8:
        /*0008*/ 	.byte	0x01, 0x35
	.zero		2


	//----- nvinfo : EIATTR_PARAM_CBANK
	.align		4
        /*000c*/ 	.byte	0x04, 0x0a
        /*000e*/ 	.short	(.L_10 - .L_9)
	.align		4
.L_9:
        /*0010*/ 	.word	index@(.nv.constant0.attn_fwd)
        /*0014*/ 	.short	0x0160
        /*0016*/ 	.short	0x0088


	//----- nvinfo : EIATTR_CBANK_PARAM_SIZE
	.align		4
.L_10:
        /*0018*/ 	.byte	0x03, 0x19
        /*001a*/ 	.short	0x0088


	//----- nvinfo : EIATTR_KPARAM_INFO
	.align		4
        /*001c*/ 	.byte	0x04, 0x17
        /*001e*/ 	.short	(.L_12 - .L_11)
.L_11:
        /*0020*/ 	.word	0x00000000
        /*0024*/ 	.short	0x0019
        /*0026*/ 	.short	0x0080
        /*0028*/ 	.byte	0x00, 0xf4, 0x21, 0x00


	//----- nvinfo : EIATTR_KPARAM_INFO
	.align		4
.L_12:
        /*002c*/ 	.byte	0x04, 0x17
        /*002e*/ 	.short	(.L_14 - .L_13)
.L_13:
        /*0030*/ 	.word	0x00000000
        /*0034*/ 	.short	0x0018
        /*0036*/ 	.short	0x0078
        /*0038*/ 	.byte	0x00, 0xf4, 0x21, 0x00


	//----- nvinfo : EIATTR_KPARAM_INFO
	.align		4
.L_14:
        /*003c*/ 	.byte	0x04, 0x17
        /*003e*/ 	.short	(.L_16 - .L_15)
.L_15:
        /*0040*/ 	.word	0x00000000
        /*0044*/ 	.short	0x0017
        /*0046*/ 	.short	0x0070
        /*0048*/ 	.byte	0x00, 0xf0, 0x11, 0x00


	//----- nvinfo : EIATTR_KPARAM_INFO
	.align		4
.L_16:
        /*004c*/ 	.byte	0x04, 0x17
        /*004e*/ 	.short	(.L_18 - .L_17)
.L_17:
        /*0050*/ 	.word	0x00000000
        /*0054*/ 	.short	0x0016
        /*0056*/ 	.short	0x006c
        /*0058*/ 	.byte	0x00, 0xf0, 0x11, 0x00


	//----- nvinfo : EIATTR_KPARAM_INFO
	.align		4
.L_18:
        /*005c*/ 	.byte	0x04, 0x17
        /*005e*/ 	.short	(.L_20 - .L_19)
.L_19:
        /*0060*/ 	.word	0x00000000
        /*0064*/ 	.short	0x0015
        /*0066*/ 	.short	0x0068
        /*0068*/ 	.byte	0x00, 0xf0, 0x11, 0x00


	//----- nvinfo : EIATTR_KPARAM_INFO
	.align		4
.L_20:
        /*006c*/ 	.byte	0x04, 0x17
        /*006e*/ 	.short	(.L_22 - .L_21)
.L_21:
        /*0070*/ 	.word	0x00000000
        /*0074*/ 	.short	0x0014
        /*0076*/ 	.short	0x0064
        /*0078*/ 	.byte	0x00, 0xf0, 0x11, 0x00


	//----- nvinfo : EIATTR_KPARAM_INFO
	.align		4
.L_22:
        /*007c*/ 	.byte	0x04, 0x17
        /*007e*/ 	.short	(.L_24 - .L_23)
.L_23:
        /*0080*/ 	.word	0x00000000
        /*0084*/ 	.short	0x0013
        /*0086*/ 	.short	0x0060
        /*0088*/ 	.byte	0x00, 0xf0, 0x11, 0x00


	//----- nvinfo : EIATTR_KPARAM_INFO
	.align		4
.L_24:
        /*008c*/ 	.byte	0x04, 0x17
        /*008e*/ 	.short	(.L_26 - .L_25)
.L_25:
        /*0090*/ 	.word	0x00000000
        /*0094*/ 	.short	0x0012
        /*0096*/ 	.short	0x005c
        /*0098*/ 	.byte	0x00, 0xf0, 0x11, 0x00


	//----- nvinfo : EIATTR_KPARAM_INFO
	.align		4
.L_26:
        /*009c*/ 	.byte	0x04, 0x17
        /*009e*/ 	.short	(.L_28 - .L_27)
.L_27:
        /*00a0*/ 	.word	0x00000000
        /*00a4*/ 	.short	0x0011
        /*00a6*/ 	.short	0x0058
        /*00a8*/ 	.byte	0x00, 0xf0, 0x11, 0x00


	//----- nvinfo : EIATTR_KPARAM_INFO
	.align		4
.L_28:
        /*00ac*/ 	.byte	0x04, 0x17
        /*00ae*/ 	.short	(.L_30 - .L_29)
.L_29:
        /*00b0*/ 	.word	0x00000000
        /*00b4*/ 	.short	0x0010
        /*00b6*/ 	.short	0x0054
        /*00b8*/ 	.byte	0x00, 0xf0, 0x11, 0x00


	//----- nvinfo : EIATTR_KPARAM_INFO
	.align		4
.L_30:
        /*00bc*/ 	.byte	0x04, 0x17
        /*00be*/ 	.short	(.L_32 - .L_31)
.L_31:
        /*00c0*/ 	.word	0x00000000
        /*00c4*/ 	.short	0x000f
        /*00c6*/ 	.short	0x0050
        /*00c8*/ 	.byte	0x00, 0xf0, 0x11, 0x00


	//----- nvinfo : EIATTR_KPARAM_INFO
	.align		4
.L_32:
        /*00cc*/ 	.byte	0x04, 0x17
        /*00ce*/ 	.short	(.L_34 - .L_33)
.L_33:
        /*00d0*/ 	.word	0x00000000
        /*00d4*/ 	.short	0x000e
        /*00d6*/ 	.short	0x004c
        /*00d8*/ 	.byte	0x00, 0xf0, 0x11, 0x00


	//----- nvinfo : EIATTR_KPARAM_INFO
	.align		4
.L_34:
        /*00dc*/ 	.byte	0x04, 0x17
        /*00de*/ 	.short	(.L_36 - .L_35)
.L_35:
        /*00e0*/ 	.word	0x00000000
        /*00e4*/ 	.short	0x000d
        /*00e6*/ 	.short	0x0048
        /*00e8*/ 	.byte	0x00, 0xf0, 0x11, 0x00


	//----- nvinfo : EIATTR_KPARAM_INFO
	.align		4
.L_36:
        /*00ec*/ 	.byte	0x04, 0x17
        /*00ee*/ 	.short	(.L_38 - .L_37)
.L_37:
        /*00f0*/ 	.word	0x00000000
        /*00f4*/ 	.short	0x000c
        /*00f6*/ 	.short	0x0044
        /*00f8*/ 	.byte	0x00, 0xf0, 0x11, 0x00


	//----- nvinfo : EIATTR_KPARAM_INFO
	.align		4
.L_38:
        /*00fc*/ 	.byte	0x04, 0x17
        /*00fe*/ 	.short	(.L_40 - .L_39)
.L_39:
        /*0100*/ 	.word	0x00000000
        /*0104*/ 	.short	0x000b
        /*0106*/ 	.short	0x0040
        /*0108*/ 	.byte	0x00, 0xf0, 0x11, 0x00


	//----- nvinfo : EIATTR_KPARAM_INFO
	.align		4
.L_40:
        /*010c*/ 	.byte	0x04, 0x17
        /*010e*/ 	.short	(.L_42 - .L_41)
.L_41:
        /*0110*/ 	.word	0x00000000
        /*0114*/ 	.short	0x000a
        /*0116*/ 	.short	0x003c
        /*0118*/ 	.byte	0x00, 0xf0, 0x11, 0x00


	//----- nvinfo : EIATTR_KPARAM_INFO
	.align		4
.L_42:
        /*011c*/ 	.byte	0x04, 0x17
        /*011e*/ 	.short	(.L_44 - .L_43)
.L_43:
        /*0120*/ 	.word	0x00000000
        /*0124*/ 	.short	0x0009
        /*0126*/ 	.short	0x0038
        /*0128*/ 	.byte	0x00, 0xf0, 0x11, 0x00


	//----- nvinfo : EIATTR_KPARAM_INFO
	.align		4
.L_44:
        /*012c*/ 	.byte	0x04, 0x17
        /*012e*/ 	.short	(.L_46 - .L_45)
.L_45:
        /*0130*/ 	.word	0x00000000
        /*0134*/ 	.short	0x0008
        /*0136*/ 	.short	0x0034
        /*0138*/ 	.byte	0x00, 0xf0, 0x11, 0x00


	//----- nvinfo : EIATTR_KPARAM_INFO
	.align		4
.L_46:
        /*013c*/ 	.byte	0x04, 0x17
        /*013e*/ 	.short	(.L_48 - .L_47)
.L_47:
        /*0140*/ 	.word	0x00000000
        /*0144*/ 	.short	0x0007
        /*0146*/ 	.short	0x0030
        /*0148*/ 	.byte	0x00, 0xf0, 0x11, 0x00


	//----- nvinfo : EIATTR_KPARAM_INFO
	.align		4
.L_48:
        /*014c*/ 	.byte	0x04, 0x17
        /*014e*/ 	.short	(.L_50 - .L_49)
.L_49:
        /*0150*/ 	.word	0x00000000
        /*0154*/ 	.short	0x0006
        /*0156*/ 	.short	0x002c
        /*0158*/ 	.byte	0x00, 0xf0, 0x11, 0x00


	//----- nvinfo : EIATTR_KPARAM_INFO
	.align		4
.L_50:
        /*015c*/ 	.byte	0x04, 0x17
        /*015e*/ 	.short	(.L_52 - .L_51)
.L_51:
        /*0160*/ 	.word	0x00000000
        /*0164*/ 	.short	0x0005
        /*0166*/ 	.short	0x0028
        /*0168*/ 	.byte	0x00, 0xf0, 0x11, 0x00


	//----- nvinfo : EIATTR_KPARAM_INFO
	.align		4
.L_52:
        /*016c*/ 	.byte	0x04, 0x17
        /*016e*/ 	.short	(.L_54 - .L_53)
.L_53:
        /*0170*/ 	.word	0x00000000
        /*0174*/ 	.short	0x0004
        /*0176*/ 	.short	0x0020
        /*0178*/ 	.byte	0x00, 0xf4, 0x21, 0x00


	//----- nvinfo : EIATTR_KPARAM_INFO
	.align		4
.L_54:
        /*017c*/ 	.byte	0x04, 0x17
        /*017e*/ 	.short	(.L_56 - .L_55)
.L_55:
        /*0180*/ 	.word	0x00000000
        /*0184*/ 	.short	0x0003
        /*0186*/ 	.short	0x0018
        /*0188*/ 	.byte	0x00, 0xf4, 0x21, 0x00


	//----- nvinfo : EIATTR_KPARAM_INFO
	.align		4
.L_56:
        /*018c*/ 	.byte	0x04, 0x17
        /*018e*/ 	.short	(.L_58 - .L_57)
.L_57:
        /*0190*/ 	.word	0x00000000
        /*0194*/ 	.short	0x0002
        /*0196*/ 	.short	0x0010
        /*0198*/ 	.byte	0x00, 0xf4, 0x21, 0x00


	//----- nvinfo : EIATTR_KPARAM_INFO
	.align		4
.L_58:
        /*019c*/ 	.byte	0x04, 0x17
        /*019e*/ 	.short	(.L_60 - .L_59)
.L_59:
        /*01a0*/ 	.word	0x00000000
        /*01a4*/ 	.short	0x0001
        /*01a6*/ 	.short	0x0008
        /*01a8*/ 	.byte	0x00, 0xf4, 0x21, 0x00


	//----- nvinfo : EIATTR_KPARAM_INFO
	.align		4
.L_60:
        /*01ac*/ 	.byte	0x04, 0x17
        /*01ae*/ 	.short	(.L_62 - .L_61)
.L_61:
        /*01b0*/ 	.word	0x00000000
        /*01b4*/ 	.short	0x0000
        /*01b6*/ 	.short	0x0000
        /*01b8*/ 	.byte	0x00, 0xf4, 0x21, 0x00


	//----- nvinfo : EIATTR_MAXREG_COUNT
	.align		4
.L_62:
        /*01bc*/ 	.byte	0x03, 0x1b
        /*01be*/ 	.short	0x00ff


	//----- nvinfo : EIATTR_NUM_BARRIERS
	.align		4
        /*01c0*/ 	.byte	0x02, 0x4c
        /*01c2*/ 	.byte	0x01
	.zero		1


	//----- nvinfo : EIATTR_MERCURY_ISA_VERSION
	.align		4
        /*01c4*/ 	.byte	0x03, 0x5f
        /*01c6*/ 	.short	0x0000


	//----- nvinfo : EIATTR_COOP_GROUP_MASK_REGIDS
	.align		4
        /*01c8*/ 	.byte	0x04, 0x29
        /*01ca*/ 	.short	(.L_64 - .L_63)


	//   ....[0]....
.L_63:
        /*01cc*/ 	.word	0xffffffff


	//   ....[1]....
        /*01d0*/ 	.word	0xffffffff


	//   ....[2]....
        /*01d4*/ 	.word	0xffffffff


	//   ....[3]....
        /*01d8*/ 	.word	0xffffffff


	//   ....[4]....
        /*01dc*/ 	.word	0xffffffff


	//   ....[5]....
        /*01e0*/ 	.word	0xffffffff


	//   ....[6]....
        /*01e4*/ 	.word	0xffffffff


	//   ....[7]....
        /*01e8*/ 	.word	0xffffffff


	//----- nvinfo : EIATTR_COOP_GROUP_INSTR_OFFSETS
	.align		4
.L_64:
        /*01ec*/ 	.byte	0x04, 0x28
        /*01ee*/ 	.short	(.L_66 - .L_65)


	//   ....[0]....
.L_65:
        /*01f0*/ 	.word	0x00001f30


	//   ....[1]....
        /*01f4*/ 	.word	0x00001f50


	//   ....[2]....
        /*01f8*/ 	.word	0x00001f70


	//   ....[3]....
        /*01fc*/ 	.word	0x00001f90


	//   ....[4]....
        /*0200*/ 	.word	0x000027f0


	//   ....[5]....
        /*0204*/ 	.word	0x00002800


	//   ....[6]....
        /*0208*/ 	.word	0x000028a0


	//   ....[7]....
        /*020c*/ 	.word	0x000028c0


	//----- nvinfo : EIATTR_EXIT_INSTR_OFFSETS
	.align		4
.L_66:
        /*0210*/ 	.byte	0x04, 0x1c
        /*0212*/ 	.short	(.L_68 - .L_67)


	//   ....[0]....
.L_67:
        /*0214*/ 	.word	0x00004280


	//   ....[1]....
        /*0218*/ 	.word	0x00004320


	//----- nvinfo : EIATTR_REQNTID
	.align		4
.L_68:
        /*021c*/ 	.byte	0x04, 0x10
        /*021e*/ 	.short	(.L_70 - .L_69)
.L_69:
        /*0220*/ 	.word	0x00000100
        /*0224*/ 	.word	0x00000001
        /*0228*/ 	.word	0x00000001
.L_70:


//--------------------- .nv.callgraph             --------------------------
	.section	.nv.callgraph,"",@"SHT_CUDA_CALLGRAPH"
	.align	4
	.sectionentsize	8
	.align		4
        /*0000*/ 	.word	0x00000000
	.align		4
        /*0004*/ 	.word	0xffffffff
	.align		4
        /*0008*/ 	.word	0x00000000
	.align		4
        /*000c*/ 	.word	0xfffffffe
	.align		4
        /*0010*/ 	.word	0x00000000
	.align		4
        /*0014*/ 	.word	0xfffffffd
	.align		4
        /*0018*/ 	.word	0x00000000
	.align		4
        /*001c*/ 	.word	0xfffffffc


//--------------------- .nv.rel.action            --------------------------
	.section	.nv.rel.action,"",@"SHT_CUDA_RELOCINFO"
	.align	8
	.sectionentsize	8
        /*0000*/ 	.byte	0x73, 0x00, 0x00, 0x00, 0x00, 0x00, 0x00, 0x00, 0x00, 0x00, 0x00, 0x11, 0x25, 0x00, 0x05, 0x36


//--------------------- .nv.constant4             --------------------------
	.section	.nv.constant4,"a",@progbits
	.align	8
	.align		8
.nv.constant4:
        /*0000*/ 	.dword	_$_str


//--------------------- .nv.constant0.attn_fwd    --------------------------
	.section	.nv.constant0.attn_fwd,"a",@progbits
	.sectionflags	@""
	.align	4
.nv.constant0.attn_fwd:
	.zero		488


//--------------------- .text.attn_fwd            --------------------------
	.section	.text.attn_fwd,"ax",@progbits
	.sectioninfo	@"SHI_REGISTERS=128"
	.align	128
        .global         attn_fwd
        .type           attn_fwd,@function
        .size           attn_fwd,(.L_x_4 - attn_fwd)
        .other          attn_fwd,@"STO_CUDA_ENTRY STV_DEFAULT"
attn_fwd:
.text.attn_fwd:
[----:B------:R-:W-:Y:S02]  /*0000*/  IMAD.MOV.U32 R1, RZ, RZ, c[0x0][0x28] ;  /* 0x00000a00ff017624 */ /* 0x000fe400078e00ff */
[----:B------:R-:W0:Y:S01]  /*0010*/  S2R R3, SR_CTAID.X ;  /* 0x0000000000037919 */ /* 0x000e220000002500 */
[----:B------:R-:W-:Y:S01]  /*0020*/  IMAD.MOV.U32 R5, RZ, RZ, c[0x0][0x198] ;  /* 0x00006600ff057624 */ /* 0x000fe200078e00ff */
[----:B------:R-:W-:Y:S02]  /*0030*/  ULDC.64 UR6, c[0x0][0x118] ;  /* 0x0000460000067ab9 */ /* 0x000fe40000000a00 */
[----:B------:R-:W1:Y:S04]  /*0040*/  S2R R76, SR_TID.X ;  /* 0x00000000004c7919 */ /* 0x000e680000002100 */
[----:B------:R-:W2:Y:S01]  /*0050*/  S2R R77, SR_CTAID.Y ;  /* 0x00000000004d7919 */ /* 0x000ea20000002600 */
[----:B0-----:R-:W-:Y:S01]  /*0060*/  IMAD.SHL.U32 R3, R3, 0x80, RZ ;  /* 0x0000008003037824 */ /* 0x001fe200078e00ff */
[----:B-1----:R-:W-:-:S04]  /*0070*/  SHF.R.U32.HI R2, RZ, 0x7, R76 ;  /* 0x00000007ff027819 */ /* 0x002fc8000001164c */
[----:B------:R-:W-:Y:S01]  /*0080*/  LOP3.LUT R125, R3, 0x7f, R76, 0xf8, !PT ;  /* 0x0000007f037d7812 */ /* 0x000fe200078ef84c */
[----:B--2---:R-:W-:Y:S01]  /*0090*/  IMAD R0, R77, c[0x0][0x190], RZ ;  /* 0x000064004d007a24 */ /* 0x004fe200078e02ff */
[----:B------:R-:W-:-:S03]  /*00a0*/  SGXT.U32 R6, R2, 0x1 ;  /* 0x000000010206781a */ /* 0x000fc60000000000 */
[----:B------:R-:W-:Y:S02]  /*00b0*/  IMAD R4, R125, c[0x0][0x194], RZ ;  /* 0x000065007d047a24 */ /* 0x000fe400078e02ff */
[----:B------:R-:W-:Y:S02]  /*00c0*/  IMAD.SHL.U32 R2, R0, 0x2, RZ ;  /* 0x0000000200027824 */ /* 0x000fe400078e00ff */
[----:B------:R-:W-:Y:S01]  /*00d0*/  IMAD R11, R6, c[0x0][0x198], RZ ;  /* 0x00006600060b7a24 */ /* 0x000fe200078e02ff */
[----:B------:R-:W-:Y:S01]  /*00e0*/  SHF.L.U32 R7, R4, 0x1, RZ ;  /* 0x0000000104077819 */ /* 0x000fe200000006ff */
[----:B------:R-:W-:-:S03]  /*00f0*/  IMAD.HI R0, R0, 0x2, RZ ;  /* 0x0000000200007827 */ /* 0x000fc600078e02ff */
[----:B------:R-:W-:Y:S01]  /*0100*/  IADD3 R2, P0, P1, R7, c[0x0][0x160], R2 ;  /* 0x0000580007027a10 */ /* 0x000fe2000791e002 */
[----:B------:R-:W-:Y:S02]  /*0110*/  IMAD R7, R5, 0x2, R11 ;  /* 0x0000000205077824 */ /* 0x000fe400078e020b */
[----:B------:R-:W-:-:S04]  /*0120*/  IMAD.HI R9, R4, 0x2, RZ ;  /* 0x0000000204097827 */ /* 0x000fc800078e02ff */
[----:B------:R-:W-:Y:S01]  /*0130*/  IMAD R13, R5, 0x2, R7 ;  /* 0x00000002050d7824 */ /* 0x000fe200078e0207 */
[----:B------:R-:W-:Y:S02]  /*0140*/  IADD3.X R0, R9, c[0x0][0x164], R0, P0, P1 ;  /* 0x0000590009007a10 */ /* 0x000fe400007e2400 */
[-C--:B------:R-:W-:Y:S01]  /*0150*/  LEA R8, P0, R11, R2.reuse, 0x1 ;  /* 0x000000020b087211 */ /* 0x080fe200078008ff */
[----:B------:R-:W-:Y:S01]  /*0160*/  IMAD R15, R5, 0x2, R13 ;  /* 0x00000002050f7824 */ /* 0x000fe200078e020d */
[----:B------:R-:W-:Y:S02]  /*0170*/  LEA R10, P1, R7, R2, 0x1 ;  /* 0x00000002070a7211 */ /* 0x000fe400078208ff */
[----:B------:R-:W-:Y:S01]  /*0180*/  LEA.HI.X.SX32 R9, R11, R0, 0x1, P0 ;  /* 0x000000000b097211 */ /* 0x000fe200000f0eff */
[----:B------:R-:W-:Y:S01]  /*0190*/  IMAD R17, R5, 0x2, R15 ;  /* 0x0000000205117824 */ /* 0x000fe200078e020f */
[----:B------:R-:W-:Y:S02]  /*01a0*/  LEA R12, P0, R13, R2, 0x1 ;  /* 0x000000020d0c7211 */ /* 0x000fe400078008ff */
[-C--:B------:R-:W-:Y:S01]  /*01b0*/  LEA.HI.X.SX32 R11, R7, R0.reuse, 0x1, P1 ;  /* 0x00000000070b7211 */ /* 0x080fe200008f0eff */
[----:B------:R0:W2:Y:S01]  /*01c0*/  LDG.E.U16 R4, [R8.64] ;  /* 0x0000000608047981 */ /* 0x0000a2000c1e1500 */
[----:B------:R-:W-:-:S02]  /*01d0*/  LEA.HI.X.SX32 R13, R13, R0, 0x1, P0 ;  /* 0x000000000d0d7211 */ /* 0x000fc400000f0eff */
[----:B------:R-:W-:Y:S01]  /*01e0*/  LEA R14, P0, R15, R2, 0x1 ;  /* 0x000000020f0e7211 */ /* 0x000fe200078008ff */
[----:B------:R1:W3:Y:S01]  /*01f0*/  LDG.E.U16 R6, [R10.64] ;  /* 0x000000060a067981 */ /* 0x0002e2000c1e1500 */
[----:B------:R-:W-:Y:S02]  /*0200*/  LEA R19, R5, R17, 0x1 ;  /* 0x0000001105137211 */ /* 0x000fe400078e08ff */
[----:B------:R-:W-:Y:S01]  /*0210*/  LEA.HI.X.SX32 R15, R15, R0, 0x1, P0 ;  /* 0x000000000f0f7211 */ /* 0x000fe200000f0eff */
[----:B------:R4:W5:Y:S01]  /*0220*/  LDG.E.U16 R7, [R12.64] ;  /* 0x000000060c077981 */ /* 0x000962000c1e1500 */
[-C--:B------:R-:W-:Y:S01]  /*0230*/  LEA R18, P0, R19, R2.reuse, 0x1 ;  /* 0x0000000213127211 */ /* 0x080fe200078008ff */
[----:B0-----:R-:W-:Y:S01]  /*0240*/  IMAD R9, R5, 0x2, R19 ;  /* 0x0000000205097824 */ /* 0x001fe200078e0213 */
[----:B------:R-:W-:Y:S01]  /*0250*/  LEA R16, P1, R17, R2, 0x1 ;  /* 0x0000000211107211 */ /* 0x000fe200078208ff */
[----:B------:R0:W3:Y:S01]  /*0260*/  LDG.E.U16 R8, [R14.64] ;  /* 0x000000060e087981 */ /* 0x0000e2000c1e1500 */
[----:B------:R-:W-:Y:S01]  /*0270*/  LEA.HI.X.SX32 R19, R19, R0, 0x1, P0 ;  /* 0x0000000013137211 */ /* 0x000fe200000f0eff */
[----:B------:R-:W-:Y:S01]  /*0280*/  IMAD R21, R5, 0x2, R9 ;  /* 0x0000000205157824 */ /* 0x000fe200078e0209 */
[----:B-1----:R-:W-:-:S02]  /*0290*/  LEA R10, P0, R9, R2, 0x1 ;  /* 0x00000002090a7211 */ /* 0x002fc400078008ff */
[-C--:B------:R-:W-:Y:S01]  /*02a0*/  LEA.HI.X.SX32 R17, R17, R0.reuse, 0x1, P1 ;  /* 0x0000000011117211 */ /* 0x080fe200008f0eff */
[----:B------:R1:W3:Y:S01]  /*02b0*/  LDG.E.U16 R26, [R18.64] ;  /* 0x00000006121a7981 */ /* 0x0002e2000c1e1500 */
[----:B------:R-:W-:Y:S01]  /*02c0*/  LEA.HI.X.SX32 R11, R9, R0, 0x1, P0 ;  /* 0x00000000090b7211 */ /* 0x000fe200000f0eff */
[----:B------:R-:W-:Y:S01]  /*02d0*/  IMAD R9, R5, 0x2, R21 ;  /* 0x0000000205097824 */ /* 0x000fe200078e0215 */
[-C--:B----4-:R-:W-:Y:S01]  /*02e0*/  LEA R12, P0, R21, R2.reuse, 0x1 ;  /* 0x00000002150c7211 */ /* 0x090fe200078008ff */
[----:B------:R4:W3:Y:S02]  /*02f0*/  LDG.E.U16 R24, [R16.64] ;  /* 0x0000000610187981 */ /* 0x0008e4000c1e1500 */
[----:B------:R-:W-:Y:S01]  /*0300*/  IMAD R23, R5, 0x2, R9 ;  /* 0x0000000205177824 */ /* 0x000fe200078e0209 */
[----:B------:R-:W-:Y:S01]  /*0310*/  LEA R20, P1, R9, R2, 0x1 ;  /* 0x0000000209147211 */ /* 0x000fe200078208ff */
[----:B------:R1:W5:Y:S01]  /*0320*/  LDG.E.U16 R28, [R10.64] ;  /* 0x000000060a1c7981 */ /* 0x000362000c1e1500 */
[----:B------:R-:W-:-:S02]  /*0330*/  LEA.HI.X.SX32 R13, R21, R0, 0x1, P0 ;  /* 0x00000000150d7211 */ /* 0x000fc400000f0eff */
[----:B------:R-:W-:Y:S02]  /*0340*/  LEA.HI.X.SX32 R21, R9, R0, 0x1, P1 ;  /* 0x0000000009157211 */ /* 0x000fe400008f0eff */
[----:B0-----:R-:W-:Y:S01]  /*0350*/  LEA R14, P0, R23, R2, 0x1 ;  /* 0x00000002170e7211 */ /* 0x001fe200078008ff */
[----:B------:R0:W5:Y:S01]  /*0360*/  LDG.E.U16 R30, [R12.64] ;  /* 0x000000060c1e7981 */ /* 0x000162000c1e1500 */
[----:B------:R-:W-:Y:S02]  /*0370*/  LEA R9, R5, R23, 0x1 ;  /* 0x0000001705097211 */ /* 0x000fe400078e08ff */
[----:B------:R-:W-:Y:S01]  /*0380*/  LEA.HI.X.SX32 R15, R23, R0, 0x1, P0 ;  /* 0x00000000170f7211 */ /* 0x000fe200000f0eff */
[----:B------:R0:W5:Y:S01]  /*0390*/  LDG.E.U16 R31, [R20.64] ;  /* 0x00000006141f7981 */ /* 0x000162000c1e1500 */
[----:B----4-:R-:W-:Y:S01]  /*03a0*/  LEA R16, P0, R9, R2, 0x1 ;  /* 0x0000000209107211 */ /* 0x010fe200078008ff */
[----:B-1----:R-:W-:Y:S02]  /*03b0*/  IMAD R19, R5, 0x2, R9 ;  /* 0x0000000205137824 */ /* 0x002fe400078e0209 */
[----:B------:R1:W4:Y:S01]  /*03c0*/  LDG.E.U16 R32, [R14.64] ;  /* 0x000000060e207981 */ /* 0x000322000c1e1500 */
[----:B------:R-:W-:Y:S01]  /*03d0*/  LEA.HI.X.SX32 R17, R9, R0, 0x1, P0 ;  /* 0x0000000009117211 */ /* 0x000fe200000f0eff */
[----:B------:R-:W-:Y:S01]  /*03e0*/  IMAD R9, R5, 0x2, R19 ;  /* 0x0000000205097824 */ /* 0x000fe200078e0213 */
[----:B------:R-:W-:-:S03]  /*03f0*/  LEA R10, P0, R19, R2, 0x1 ;  /* 0x00000002130a7211 */ /* 0x000fc600078008ff */
[----:B------:R-:W-:Y:S01]  /*0400*/  IMAD R23, R5, 0x2, R9 ;  /* 0x0000000205177824 */ /* 0x000fe200078e0209 */
[----:B------:R-:W-:Y:S01]  /*0410*/  LEA R18, P1, R9, R2, 0x1 ;  /* 0x0000000209127211 */ /* 0x000fe200078208ff */
[----:B------:R1:W4:Y:S01]  /*0420*/  LDG.E.U16 R33, [R16.64] ;  /* 0x0000000610217981 */ /* 0x000322000c1e1500 */
[-C--:B------:R-:W-:Y:S02]  /*0430*/  LEA.HI.X.SX32 R11, R19, R0.reuse, 0x1, P0 ;  /* 0x00000000130b7211 */ /* 0x080fe400000f0eff */
[----:B------:R-:W-:Y:S01]  /*0440*/  LEA.HI.X.SX32 R19, R9, R0, 0x1, P1 ;  /* 0x0000000009137211 */ /* 0x000fe200008f0eff */
[----:B------:R-:W-:Y:S01]  /*0450*/  IMAD R9, R5, 0x2, R23 ;  /* 0x0000000205097824 */ /* 0x000fe200078e0217 */
[----:B0-----:R-:W-:Y:S01]  /*0460*/  LEA R12, P0, R23, R2, 0x1 ;  /* 0x00000002170c7211 */ /* 0x001fe200078008ff */
[----:B------:R0:W4:Y:S03]  /*0470*/  LDG.E.U16 R34, [R10.64] ;  /* 0x000000060a227981 */ /* 0x000126000c1e1500 */
[----:B------:R-:W-:Y:S01]  /*0480*/  LEA R21, R5, R9, 0x1 ;  /* 0x0000000905157211 */ /* 0x000fe200078e08ff */
[----:B------:R0:W4:Y:S01]  /*0490*/  LDG.E.U16 R35, [R18.64] ;  /* 0x0000000612237981 */ /* 0x000122000c1e1500 */
[----:B------:R-:W-:-:S02]  /*04a0*/  LEA.HI.X.SX32 R13, R23, R0, 0x1, P0 ;  /* 0x00000000170d7211 */ /* 0x000fc400000f0eff */
[----:B-1----:R-:W-:Y:S01]  /*04b0*/  LEA R14, P0, R9, R2, 0x1 ;  /* 0x00000002090e7211 */ /* 0x002fe200078008ff */
[----:B------:R-:W-:Y:S02]  /*04c0*/  IMAD R23, R5, 0x2, R21 ;  /* 0x0000000205177824 */ /* 0x000fe400078e0215 */
[----:B------:R1:W4:Y:S01]  /*04d0*/  LDG.E.U16 R36, [R12.64] ;  /* 0x000000060c247981 */ /* 0x000322000c1e1500 */
[----:B------:R-:W-:Y:S01]  /*04e0*/  LEA.HI.X.SX32 R15, R9, R0, 0x1, P0 ;  /* 0x00000000090f7211 */ /* 0x000fe200000f0eff */
[----:B------:R-:W-:-:S04]  /*04f0*/  IMAD R9, R5, 0x2, R23 ;  /* 0x0000000205097824 */ /* 0x000fc800078e0217 */
[----:B------:R-:W-:Y:S01]  /*0500*/  IMAD R25, R5, 0x2, R9 ;  /* 0x0000000205197824 */ /* 0x000fe200078e0209 */
[----:B------:R-:W-:Y:S01]  /*0510*/  LEA R16, P0, R21, R2, 0x1 ;  /* 0x0000000215107211 */ /* 0x000fe200078008ff */
[----:B------:R1:W4:Y:S02]  /*0520*/  LDG.E.U16 R37, [R14.64] ;  /* 0x000000060e257981 */ /* 0x000324000c1e1500 */
[----:B------:R-:W-:Y:S01]  /*0530*/  IMAD R27, R5, 0x2, R25 ;  /* 0x00000002051b7824 */ /* 0x000fe200078e0219 */
[----:B------:R-:W-:Y:S02]  /*0540*/  LEA.HI.X.SX32 R17, R21, R0, 0x1, P0 ;  /* 0x0000000015117211 */ /* 0x000fe400000f0eff */
[-C--:B0-----:R-:W-:Y:S02]  /*0550*/  LEA R10, P0, R9, R2.reuse, 0x1 ;  /* 0x00000002090a7211 */ /* 0x081fe400078008ff */
[----:B------:R-:W-:Y:S01]  /*0560*/  LEA R19, R5, R27, 0x1 ;  /* 0x0000001b05137211 */ /* 0x000fe200078e08ff */
[----:B------:R0:W4:Y:S01]  /*0570*/  LDG.E.U16 R38, [R16.64] ;  /* 0x0000000610267981 */ /* 0x000122000c1e1500 */
[----:B------:R-:W-:-:S02]  /*0580*/  LEA R20, P1, R23, R2, 0x1 ;  /* 0x0000000217147211 */ /* 0x000fc400078208ff */
[-C--:B------:R-:W-:Y:S01]  /*0590*/  LEA.HI.X.SX32 R11, R9, R0.reuse, 0x1, P0 ;  /* 0x00000000090b7211 */ /* 0x080fe200000f0eff */
[----:B------:R-:W-:Y:S01]  /*05a0*/  IMAD R9, R5, 0x2, R19 ;  /* 0x0000000205097824 */ /* 0x000fe200078e0213 */
[----:B------:R-:W-:Y:S02]  /*05b0*/  LEA.HI.X.SX32 R21, R23, R0, 0x1, P1 ;  /* 0x0000000017157211 */ /* 0x000fe400008f0eff */
[----:B-1----:R-:W-:Y:S01]  /*05c0*/  LEA R12, P0, R25, R2, 0x1 ;  /* 0x00000002190c7211 */ /* 0x002fe200078008ff */
[----:B------:R-:W-:Y:S01]  /*05d0*/  IMAD R23, R5, 0x2, R9 ;  /* 0x0000000205177824 */ /* 0x000fe200078e0209 */
[----:B------:R1:W4:Y:S02]  /*05e0*/  LDG.E.U16 R40, [R10.64] ;  /* 0x000000060a287981 */ /* 0x000324000c1e1500 */
[----:B------:R-:W-:Y:S01]  /*05f0*/  LEA.HI.X.SX32 R13, R25, R0, 0x1, P0 ;  /* 0x00000000190d7211 */ /* 0x000fe200000f0eff */
[----:B------:R-:W-:Y:S01]  /*0600*/  IMAD R25, R5, 0x2, R23 ;  /* 0x0000000205197824 */ /* 0x000fe200078e0217 */
[----:B------:R0:W4:Y:S01]  /*0610*/  LDG.E.U16 R39, [R20.64] ;  /* 0x0000000614277981 */ /* 0x000122000c1e1500 */
[----:B------:R-:W-:-:S02]  /*0620*/  LEA R14, P0, R9, R2, 0x1 ;  /* 0x00000002090e7211 */ /* 0x000fc400078008ff */
[----:B------:R-:W-:Y:S01]  /*0630*/  LEA R18, P1, R19, R2, 0x1 ;  /* 0x0000000213127211 */ /* 0x000fe200078208ff */
[----:B------:R1:W4:Y:S01]  /*0640*/  LDG.E.U16 R41, [R12.64] ;  /* 0x000000060c297981 */ /* 0x000322000c1e1500 */
[-C--:B------:R-:W-:Y:S01]  /*0650*/  LEA.HI.X.SX32 R15, R9, R0.reuse, 0x1, P0 ;  /* 0x00000000090f7211 */ /* 0x080fe200000f0eff */
[----:B0-----:R-:W-:Y:S01]  /*0660*/  IMAD R21, R5, 0x2, R25 ;  /* 0x0000000205157824 */ /* 0x001fe200078e0219 */
[----:B------:R-:W-:-:S03]  /*0670*/  LEA.HI.X.SX32 R19, R19, R0, 0x1, P1 ;  /* 0x0000000013137211 */ /* 0x000fc600008f0eff */
[----:B------:R0:W4:Y:S01]  /*0680*/  LDG.E.U16 R43, [R14.64] ;  /* 0x000000060e2b7981 */ /* 0x000122000c1e1500 */
[----:B------:R-:W-:-:S03]  /*0690*/  LEA R9, R5, R21, 0x1 ;  /* 0x0000001505097211 */ /* 0x000fc600078e08ff */
[----:B------:R0:W4:Y:S02]  /*06a0*/  LDG.E.U16 R42, [R18.64] ;  /* 0x00000006122a7981 */ /* 0x000124000c1e1500 */
[----:B-1----:R-:W-:Y:S01]  /*06b0*/  IMAD R11, R5, 0x2, R9 ;  /* 0x00000002050b7824 */ /* 0x002fe200078e0209 */
[----:B------:R-:W-:-:S03]  /*06c0*/  LEA R16, P0, R23, R2, 0x1 ;  /* 0x0000000217107211 */ /* 0x000fc600078008ff */
[----:B------:R-:W-:Y:S01]  /*06d0*/  IMAD R29, R5, 0x2, R11 ;  /* 0x00000002051d7824 */ /* 0x000fe200078e020b */
[----:B------:R-:W-:Y:S02]  /*06e0*/  LEA R20, P1, R21, R2, 0x1 ;  /* 0x0000000215147211 */ /* 0x000fe400078208ff */
[----:B------:R-:W-:Y:S01]  /*06f0*/  LEA.HI.X.SX32 R17, R23, R0, 0x1, P0 ;  /* 0x0000000017117211 */ /* 0x000fe200000f0eff */
[----:B0-----:R-:W-:Y:S01]  /*0700*/  IMAD R19, R5, 0x2, R29 ;  /* 0x0000000205137824 */ /* 0x001fe200078e021d */
[----:B------:R-:W-:Y:S02]  /*0710*/  LEA R12, P0, R9, R2, 0x1 ;  /* 0x00000002090c7211 */ /* 0x000fe400078008ff */
[-C--:B------:R-:W-:Y:S01]  /*0720*/  LEA.HI.X.SX32 R21, R21, R0.reuse, 0x1, P1 ;  /* 0x0000000015157211 */ /* 0x080fe200008f0eff */
[----:B------:R0:W4:Y:S01]  /*0730*/  LDG.E.U16 R44, [R16.64] ;  /* 0x00000006102c7981 */ /* 0x000122000c1e1500 */
[----:B------:R-:W-:Y:S01]  /*0740*/  LEA.HI.X.SX32 R13, R9, R0, 0x1, P0 ;  /* 0x00000000090d7211 */ /* 0x000fe200000f0eff */
[----:B------:R-:W-:Y:S01]  /*0750*/  IMAD R9, R5, 0x2, R19 ;  /* 0x0000000205097824 */ /* 0x000fe200078e0213 */
[-C--:B------:R-:W-:Y:S01]  /*0760*/  LEA R22, P1, R19, R2.reuse, 0x1 ;  /* 0x0000000213167211 */ /* 0x080fe200078208ff */
[----:B------:R1:W4:Y:S01]  /*0770*/  LDG.E.U16 R45, [R20.64] ;  /* 0x00000006142d7981 */ /* 0x000322000c1e1500 */
[----:B------:R-:W-:-:S02]  /*0780*/  LEA R18, P0, R11, R2, 0x1 ;  /* 0x000000020b127211 */ /* 0x000fc400078008ff */
[-C--:B------:R-:W-:Y:S01]  /*0790*/  LEA.HI.X.SX32 R23, R19, R0.reuse, 0x1, P1 ;  /* 0x0000000013177211 */ /* 0x080fe200008f0eff */
[----:B------:R1:W4:Y:S01]  /*07a0*/  LDG.E.U16 R46, [R12.64] ;  /* 0x000000060c2e7981 */ /* 0x000322000c1e1500 */
[----:B------:R-:W-:Y:S02]  /*07b0*/  LEA.HI.X.SX32 R19, R11, R0, 0x1, P0 ;  /* 0x000000000b137211 */ /* 0x000fe400000f0eff */
[----:B------:R-:W-:Y:S01]  /*07c0*/  LEA R11, R5, R9, 0x1 ;  /* 0x00000009050b7211 */ /* 0x000fe200078e08ff */
[----:B------:R1:W4:Y:S01]  /*07d0*/  LDG.E.U16 R47, [R22.64] ;  /* 0x00000006162f7981 */ /* 0x000322000c1e1500 */
[-C--:B0-----:R-:W-:Y:S02]  /*07e0*/  LEA R16, P0, R9, R2.reuse, 0x1 ;  /* 0x0000000209107211 */ /* 0x081fe400078008ff */
[----:B-1----:R-:W-:Y:S01]  /*07f0*/  LEA R20, P1, R11, R2, 0x1 ;  /* 0x000000020b147211 */ /* 0x002fe200078208ff */
[----:B------:R-:W4:Y:S01]  /*0800*/  LDG.E.U16 R18, [R18.64] ;  /* 0x0000000612127981 */ /* 0x000f22000c1e1500 */
[----:B------:R-:W-:-:S02]  /*0810*/  LEA.HI.X.SX32 R17, R9, R0, 0x1, P0 ;  /* 0x0000000009117211 */ /* 0x000fc400000f0eff */
[----:B------:R-:W-:Y:S01]  /*0820*/  LEA R10, P0, R27, R2, 0x1 ;  /* 0x000000021b0a7211 */ /* 0x000fe200078008ff */
[----:B------:R-:W-:Y:S01]  /*0830*/  IMAD R5, R5, 0x2, R11 ;  /* 0x0000000205057824 */ /* 0x000fe200078e020b */
[-C--:B------:R-:W-:Y:S01]  /*0840*/  LEA.HI.X.SX32 R21, R11, R0.reuse, 0x1, P1 ;  /* 0x000000000b157211 */ /* 0x080fe200008f0eff */
[----:B------:R-:W4:Y:S01]  /*0850*/  LDG.E.U16 R16, [R16.64] ;  /* 0x0000000610107981 */ /* 0x000f22000c1e1500 */
[----:B------:R-:W-:Y:S02]  /*0860*/  LEA.HI.X.SX32 R11, R27, R0, 0x1, P0 ;  /* 0x000000001b0b7211 */ /* 0x000fe400000f0eff */
[-C--:B------:R-:W-:Y:S01]  /*0870*/  LEA R12, P0, R25, R2.reuse, 0x1 ;  /* 0x00000002190c7211 */ /* 0x080fe200078008ff */
[----:B------:R-:W4:Y:S01]  /*0880*/  LDG.E.U16 R20, [R20.64] ;  /* 0x0000000614147981 */ /* 0x000f22000c1e1500 */
[----:B------:R-:W-:Y:S02]  /*0890*/  LEA R14, P1, R29, R2, 0x1 ;  /* 0x000000021d0e7211 */ /* 0x000fe400078208ff */
[----:B------:R-:W-:Y:S01]  /*08a0*/  LEA.HI.X.SX32 R13, R25, R0, 0x1, P0 ;  /* 0x00000000190d7211 */ /* 0x000fe200000f0eff */
[----:B------:R-:W4:Y:S01]  /*08b0*/  LDG.E.U16 R10, [R10.64] ;  /* 0x000000060a0a7981 */ /* 0x000f22000c1e1500 */
[----:B------:R-:W-:-:S02]  /*08c0*/  LEA R22, P0, R5, R2, 0x1 ;  /* 0x0000000205167211 */ /* 0x000fc400078008ff */
[-C--:B------:R-:W-:Y:S01]  /*08d0*/  LEA.HI.X.SX32 R15, R29, R0.reuse, 0x1, P1 ;  /* 0x000000001d0f7211 */ /* 0x080fe200008f0eff */
[----:B------:R-:W4:Y:S01]  /*08e0*/  LDG.E.U16 R12, [R12.64] ;  /* 0x000000060c0c7981 */ /* 0x000f22000c1e1500 */
[----:B------:R-:W-:-:S03]  /*08f0*/  LEA.HI.X.SX32 R23, R5, R0, 0x1, P0 ;  /* 0x0000000005177211 */ /* 0x000fc600000f0eff */
[----:B------:R-:W4:Y:S04]  /*0900*/  LDG.E.U16 R14, [R14.64] ;  /* 0x000000060e0e7981 */ /* 0x000f28000c1e1500 */
[----:B------:R-:W4:Y:S01]  /*0910*/  LDG.E.U16 R22, [R22.64] ;  /* 0x0000000616167981 */ /* 0x000f22000c1e1500 */
[----:B------:R-:W-:Y:S02]  /*0920*/  LOP3.LUT R0, R76, 0x7f, RZ, 0xc0, !PT ;  /* 0x0000007f4c007812 */ /* 0x000fe400078ec0ff */
[----:B------:R-:W-:-:S03]  /*0930*/  SHF.R.S32.HI R2, RZ, 0x7, R76 ;  /* 0x00000007ff027819 */ /* 0x000fc6000001144c */
[----:B------:R-:W-:Y:S01]  /*0940*/  IMAD.SHL.U32 R5, R0, 0x2, RZ ;  /* 0x0000000200057824 */ /* 0x000fe200078e00ff */
[----:B------:R-:W-:-:S04]  /*0950*/  SGXT R2, R2, 0x1 ;  /* 0x000000010202781a */ /* 0x000fc80000000200 */
[----:B------:R-:W-:-:S04]  /*0960*/  LOP3.LUT R2, R5, 0x110, R2, 0x78, !PT ;  /* 0x0000011005027812 */ /* 0x000fc800078e7802 */
[C---:B------:R-:W-:Y:S02]  /*0970*/  LOP3.LUT R5, R2.reuse, 0x20, RZ, 0x3c, !PT ;  /* 0x0000002002057812 */ /* 0x040fe400078e3cff */
[----:B------:R-:W-:Y:S02]  /*0980*/  LOP3.LUT R9, R2, 0x60, RZ, 0x3c, !PT ;  /* 0x0000006002097812 */ /* 0x000fe400078e3cff */
[----:B------:R-:W-:-:S04]  /*0990*/  IADD3 R78, R3, 0x80, RZ ;  /* 0x00000080034e7810 */ /* 0x000fc80007ffe0ff */
[----:B------:R-:W-:Y:S01]  /*09a0*/  ISETP.GE.AND P0, PT, R78, 0x1, PT ;  /* 0x000000014e00780c */ /* 0x000fe20003f06270 */
[----:B------:R-:W-:Y:S01]  /*09b0*/  IMAD.MOV.U32 R0, RZ, RZ, -0x800000 ;  /* 0xff800000ff007424 */ /* 0x000fe200078e00ff */
[----:B------:R-:W-:Y:S01]  /*09c0*/  MOV R90, 0x3f800000 ;  /* 0x3f800000005a7802 */ /* 0x000fe20000000f00 */
[----:B------:R-:W-:Y:S01]  /*09d0*/  IMAD.MOV.U32 R91, RZ, RZ, 0x3f800000 ;  /* 0x3f800000ff5b7424 */ /* 0x000fe200078e00ff */
[----:B------:R-:W-:Y:S01]  /*09e0*/  CS2R R72, SRZ ;  /* 0x0000000000487805 */ /* 0x000fe2000001ff00 */
        /* <DEDUP_REMOVED lines=13> */
[----:B--2---:R0:W-:Y:S02]  /*0ac0*/  STS.U16 [R2], R4 ;  /* 0x0000000402007388 */ /* 0x0041e40000000400 */
[----:B0-----:R-:W-:-:S02]  /*0ad0*/  LOP3.LUT R4, R2, 0x40, RZ, 0x3c, !PT ;  /* 0x0000004002047812 */ /* 0x001fc400078e3cff */
[----:B---3--:R-:W-:Y:S04]  /*0ae0*/  STS.U16 [R2+0x800], R24 ;  /* 0x0008001802007388 */ /* 0x008fe80000000400 */
[----:B-----5:R-:W-:Y:S04]  /*0af0*/  STS.U16 [R2+0x1000], R31 ;  /* 0x0010001f02007388 */ /* 0x020fe80000000400 */
[----:B----4-:R-:W-:Y:S04]  /*0b00*/  STS.U16 [R2+0x1800], R35 ;  /* 0x0018002302007388 */ /* 0x010fe80000000400 */
[----:B------:R-:W-:Y:S04]  /*0b10*/  STS.U16 [R2+0x2000], R39 ;  /* 0x0020002702007388 */ /* 0x000fe80000000400 */
[----:B------:R-:W-:Y:S04]  /*0b20*/  STS.U16 [R2+0x2800], R42 ;  /* 0x0028002a02007388 */ /* 0x000fe80000000400 */
[----:B------:R-:W-:Y:S04]  /*0b30*/  STS.U16 [R2+0x3000], R45 ;  /* 0x0030002d02007388 */ /* 0x000fe80000000400 */
[----:B------:R0:W-:Y:S04]  /*0b40*/  STS.U16 [R2+0x3800], R47 ;  /* 0x0038002f02007388 */ /* 0x0001e80000000400 */
[----:B------:R-:W-:Y:S04]  /*0b50*/  STS.U16 [R5+0x200], R6 ;  /* 0x0002000605007388 */ /* 0x000fe80000000400 */
        /* <DEDUP_REMOVED lines=11> */
[----:B------:R1:W-:Y:S04]  /*0c10*/  STS.U16 [R4+0x2400], R41 ;  /* 0x0024002904007388 */ /* 0x0003e80000000400 */
[----:B------:R-:W-:Y:S04]  /*0c20*/  STS.U16 [R4+0x2c00], R44 ;  /* 0x002c002c04007388 */ /* 0x000fe80000000400 */
[----:B------:R-:W-:Y:S04]  /*0c30*/  STS.U16 [R4+0x3400], R18 ;  /* 0x0034001204007388 */ /* 0x000fe80000000400 */
[----:B------:R2:W-:Y:S04]  /*0c40*/  STS.U16 [R4+0x3c00], R20 ;  /* 0x003c001404007388 */ /* 0x0005e80000000400 */
[----:B------:R3:W-:Y:S04]  /*0c50*/  STS.U16 [R9+0x600], R8 ;  /* 0x0006000809007388 */ /* 0x0007e80000000400 */
[----:B------:R3:W-:Y:S04]  /*0c60*/  STS.U16 [R9+0xe00], R30 ;  /* 0x000e001e09007388 */ /* 0x0007e80000000400 */
[----:B------:R3:W-:Y:S04]  /*0c70*/  STS.U16 [R9+0x1600], R34 ;  /* 0x0016002209007388 */ /* 0x0007e80000000400 */
[----:B------:R3:W-:Y:S04]  /*0c80*/  STS.U16 [R9+0x1e00], R38 ;  /* 0x001e002609007388 */ /* 0x0007e80000000400 */
[----:B------:R3:W-:Y:S04]  /*0c90*/  STS.U16 [R9+0x2600], R10 ;  /* 0x0026000a09007388 */ /* 0x0007e80000000400 */
[----:B------:R3:W-:Y:S04]  /*0ca0*/  STS.U16 [R9+0x2e00], R12 ;  /* 0x002e000c09007388 */ /* 0x0007e80000000400 */
[----:B------:R3:W-:Y:S04]  /*0cb0*/  STS.U16 [R9+0x3600], R14 ;  /* 0x0036000e09007388 */ /* 0x0007e80000000400 */
[----:B------:R3:W-:Y:S01]  /*0cc0*/  STS.U16 [R9+0x3e00], R22 ;  /* 0x003e001609007388 */ /* 0x0007e20000000400 */
[----:B0-----:R-:W-:Y:S01]  /*0cd0*/  IMAD.MOV.U32 R2, RZ, RZ, -0x800000 ;  /* 0xff800000ff027424 */ /* 0x001fe200078e00ff */
[----:B-1----:R-:W-:Y:S01]  /*0ce0*/  CS2R R40, SRZ ;  /* 0x0000000000287805 */ /* 0x002fe2000001ff00 */
[----:B------:R-:W-:Y:S01]  /*0cf0*/  CS2R R42, SRZ ;  /* 0x00000000002a7805 */ /* 0x000fe2000001ff00 */
[C---:B--2---:R-:W-:Y:S01]  /*0d00*/  LOP3.LUT R4, R76.reuse, 0xff, RZ, 0xc0, !PT ;  /* 0x000000ff4c047812 */ /* 0x044fe200078ec0ff */
[C---:B------:R-:W-:Y:S01]  /*0d10*/  IMAD.SHL.U32 R16, R76.reuse, 0x2, RZ ;  /* 0x000000024c107824 */ /* 0x040fe200078e00ff */
[C---:B------:R-:W-:Y:S01]  /*0d20*/  LOP3.LUT R5, R76.reuse, 0xe0, RZ, 0xc0, !PT ;  /* 0x000000e04c057812 */ /* 0x040fe200078ec0ff */
[C---:B------:R-:W-:Y:S01]  /*0d30*/  IMAD.SHL.U32 R18, R76.reuse, 0x8, RZ ;  /* 0x000000084c127824 */ /* 0x040fe200078e00ff */
[----:B------:R-:W-:Y:S01]  /*0d40*/  LOP3.LUT R7, R76, 0x1c, RZ, 0xc0, !PT ;  /* 0x0000001c4c077812 */ /* 0x000fe200078ec0ff */
[----:B------:R-:W-:Y:S05]  /*0d50*/  @!P0 BRA `(.L_x_0) ;  /* 0x00001d1000008947 */ /* 0x000fea0003800000 */
[----:B------:R-:W-:Y:S01]  /*0d60*/  SHF.R.U32.HI R2, RZ, 0x1, R5 ;  /* 0x00000001ff027819 */ /* 0x000fe20000011605 */
[----:B------:R-:W-:Y:S01]  /*0d70*/  IMAD.SHL.U32 R4, R4, 0x2, RZ ;  /* 0x0000000204047824 */ /* 0x000fe200078e00ff */
[C---:B------:R-:W-:Y:S01]  /*0d80*/  LOP3.LUT R0, R76.reuse, 0xc0, RZ, 0xc0, !PT ;  /* 0x000000c04c007812 */ /* 0x040fe200078ec0ff */
[C---:B---3--:R-:W-:Y:S01]  /*0d90*/  IMAD.SHL.U32 R12, R76.reuse, 0x80, RZ ;  /* 0x000000804c0c7824 */ /* 0x048fe200078e00ff */
[----:B------:R-:W-:Y:S01]  /*0da0*/  LOP3.LUT R5, R76, 0x7, RZ, 0xc0, !PT ;  /* 0x000000074c057812 */ /* 0x000fe200078ec0ff */
[----:B------:R-:W-:Y:S01]  /*0db0*/  IMAD.MOV.U32 R19, RZ, RZ, c[0x0][0x1a4] ;  /* 0x00006900ff137624 */ /* 0x000fe200078e00ff */
[----:B------:R-:W-:Y:S01]  /*0dc0*/  LEA.HI R2, R7, R2, RZ, 0x1e ;  /* 0x0000000207027211 */ /* 0x000fe200078ff0ff */
[----:B------:R-:W-:Y:S01]  /*0dd0*/  IMAD.MOV.U32 R21, RZ, RZ, c[0x0][0x1b8] ;  /* 0x00006e00ff157624 */ /* 0x000fe200078e00ff */
[----:B------:R-:W-:Y:S01]  /*0de0*/  SHF.R.U32.HI R7, RZ, 0x2, R0 ;  /* 0x00000002ff077819 */ /* 0x000fe20000011600 */
[----:B------:R-:W-:Y:S01]  /*0df0*/  IMAD R0, R5, 0x110, RZ ;  /* 0x0000011005007824 */ /* 0x000fe200078e02ff */
[----:B------:R-:W-:Y:S01]  /*0e00*/  LOP3.LUT R6, R16, 0x10, RZ, 0xc0, !PT ;  /* 0x0000001010067812 */ /* 0x000fe200078ec0ff */
[----:B------:R-:W-:Y:S01]  /*0e10*/  IMAD.MOV.U32 R91, RZ, RZ, 0x3f800000 ;  /* 0x3f800000ff5b7424 */ /* 0x000fe200078e00ff */
[----:B------:R-:W-:Y:S01]  /*0e20*/  IADD3 R2, R3, R2, RZ ;  /* 0x0000000203027210 */ /* 0x000fe20007ffe0ff */
[----:B------:R-:W-:Y:S01]  /*0e30*/  IMAD.MOV.U32 R90, RZ, RZ, 0x3f800000 ;  /* 0x3f800000ff5a7424 */ /* 0x000fe200078e00ff */
[----:B------:R-:W-:Y:S01]  /*0e40*/  LOP3.LUT R3, R4, R7, RZ, 0x3c, !PT ;  /* 0x0000000704037212 */ /* 0x000fe200078e3cff */
[----:B------:R-:W-:Y:S01]  /*0e50*/  CS2R R72, SRZ ;  /* 0x0000000000487805 */ /* 0x000fe2000001ff00 */
[--C-:B------:R-:W-:Y:S01]  /*0e60*/  LOP3.LUT R9, R6, 0xe0, R76.reuse, 0xf8, !PT ;  /* 0x000000e006097812 */ /* 0x100fe200078ef84c */
[C---:B------:R-:W-:Y:S01]  /*0e70*/  IMAD R6, R77.reuse, c[0x0][0x1b0], RZ ;  /* 0x00006c004d067a24 */ /* 0x040fe200078e02ff */
[C---:B------:R-:W-:Y:S01]  /*0e80*/  LOP3.LUT R4, R76.reuse, 0x3f, RZ, 0xc0, !PT ;  /* 0x0000003f4c047812 */ /* 0x040fe200078ec0ff */
[----:B------:R-:W-:Y:S01]  /*0e90*/  CS2R R74, SRZ ;  /* 0x00000000004a7805 */ /* 0x000fe2000001ff00 */
[----:B------:R-:W-:Y:S01]  /*0ea0*/  LOP3.LUT R7, R76, 0x1f, RZ, 0xc0, !PT ;  /* 0x0000001f4c077812 */ /* 0x000fe200078ec0ff */
[----:B------:R-:W-:Y:S01]  /*0eb0*/  CS2R R68, SRZ ;  /* 0x0000000000447805 */ /* 0x000fe2000001ff00 */
[----:B------:R-:W-:Y:S01]  /*0ec0*/  LOP3.LUT R13, R0, R9, RZ, 0x3c, !PT ;  /* 0x00000009000d7212 */ /* 0x000fe200078e3cff */
[----:B------:R-:W-:Y:S01]  /*0ed0*/  IMAD R0, R77, c[0x0][0x1a0], RZ ;  /* 0x000068004d007a24 */ /* 0x000fe200078e02ff */
[----:B------:R-:W-:Y:S01]  /*0ee0*/  SHF.R.U32.HI R14, RZ, 0x6, R76 ;  /* 0x00000006ff0e7819 */ /* 0x000fe2000001164c */
[----:B------:R-:W-:Y:S01]  /*0ef0*/  IMAD R8, R4, c[0x0][0x1a8], RZ ;  /* 0x00006a0004087a24 */ /* 0x000fe200078e02ff */
[----:B------:R-:W-:Y:S01]  /*0f00*/  LOP3.LUT R12, R12, 0x800, RZ, 0xc0, !PT ;  /* 0x000008000c0c7812 */ /* 0x000fe200078ec0ff */
[----:B------:R-:W-:Y:S01]  /*0f10*/  IMAD R11, R7, c[0x0][0x1b4], RZ ;  /* 0x00006d00070b7a24 */ /* 0x000fe200078e02ff */
[----:B------:R-:W-:Y:S01]  /*0f20*/  CS2R R70, SRZ ;  /* 0x0000000000467805 */ /* 0x000fe2000001ff00 */
[----:B------:R-:W-:Y:S01]  /*0f30*/  IMAD.SHL.U32 R4, R0, 0x2, RZ ;  /* 0x0000000200047824 */ /* 0x000fe200078e00ff */
[----:B------:R-:W-:Y:S01]  /*0f40*/  CS2R R64, SRZ ;  /* 0x0000000000407805 */ /* 0x000fe2000001ff00 */
[----:B------:R-:W-:Y:S01]  /*0f50*/  IMAD.SHL.U32 R7, R8, 0x2, RZ ;  /* 0x0000000208077824 */ /* 0x000fe200078e00ff */
[----:B------:R-:W-:Y:S01]  /*0f60*/  SHF.L.U32 R10, R11, 0x1, RZ ;  /* 0x000000010b0a7819 */ /* 0x000fe200000006ff */
[----:B------:R-:W-:Y:S01]  /*0f70*/  IMAD.SHL.U32 R9, R6, 0x2, RZ ;  /* 0x0000000206097824 */ /* 0x000fe200078e00ff */
[----:B------:R-:W-:Y:S01]  /*0f80*/  CS2R R66, SRZ ;  /* 0x0000000000427805 */ /* 0x000fe2000001ff00 */
[----:B------:R-:W-:Y:S01]  /*0f90*/  IMAD.HI R8, R8, 0x2, RZ ;  /* 0x0000000208087827 */ /* 0x000fe200078e02ff */
[----:B------:R-:W-:Y:S01]  /*0fa0*/  IADD3 R109, P0, P1, R7, c[0x0][0x168], R4 ;  /* 0x00005a00076d7a10 */ /* 0x000fe2000791e004 */
[----:B------:R-:W-:Y:S01]  /*0fb0*/  CS2R R60, SRZ ;  /* 0x00000000003c7805 */ /* 0x000fe2000001ff00 */
[----:B------:R-:W-:Y:S01]  /*0fc0*/  SGXT.U32 R7, R14, 0x2 ;  /* 0x000000020e07781a */ /* 0x000fe20000000000 */
[----:B------:R-:W-:Y:S01]  /*0fd0*/  IMAD.IADD R4, R12, 0x1, R13 ;  /* 0x000000010c047824 */ /* 0x000fe200078e020d */
[----:B------:R-:W-:Y:S01]  /*0fe0*/  IADD3 R93, P2, P3, R10, c[0x0][0x170], R9 ;  /* 0x00005c000a5d7a10 */ /* 0x000fe20007b5e009 */
[----:B------:R-:W-:Y:S01]  /*0ff0*/  IMAD.HI R11, R11, 0x2, RZ ;  /* 0x000000020b0b7827 */ /* 0x000fe200078e02ff */
[----:B------:R-:W-:Y:S01]  /*1000*/  SHF.R.U32.HI R10, RZ, 0x5, R76 ;  /* 0x00000005ff0a7819 */ /* 0x000fe2000001164c */
[----:B------:R-:W-:Y:S01]  /*1010*/  CS2R R62, SRZ ;  /* 0x00000000003e7805 */ /* 0x000fe2000001ff00 */
[----:B------:R-:W-:Y:S01]  /*1020*/  CS2R R56, SRZ ;  /* 0x0000000000387805 */ /* 0x000fe2000001ff00 */
[----:B------:R-:W-:Y:S01]  /*1030*/  IMAD R9, R7, c[0x0][0x1a4], RZ ;  /* 0x0000690007097a24 */ /* 0x000fe200078e02ff */
[----:B------:R-:W-:Y:S01]  /*1040*/  CS2R R58, SRZ ;  /* 0x00000000003a7805 */ /* 0x000fe2000001ff00 */
[----:B------:R-:W-:Y:S01]  /*1050*/  IMAD.HI R7, R0, 0x2, RZ ;  /* 0x0000000200077827 */ /* 0x000fe200078e02ff */
[----:B------:R-:W-:Y:S01]  /*1060*/  SGXT.U32 R0, R10, 0x3 ;  /* 0x000000030a00781a */ /* 0x000fe20000000000 */
[----:B------:R-:W-:Y:S01]  /*1070*/  CS2R R52, SRZ ;  /* 0x0000000000347805 */ /* 0x000fe2000001ff00 */
[----:B------:R-:W-:Y:S01]  /*1080*/  CS2R R54, SRZ ;  /* 0x0000000000367805 */ /* 0x000fe2000001ff00 */
[----:B------:R-:W-:Y:S01]  /*1090*/  IMAD.HI R10, R6, 0x2, RZ ;  /* 0x00000002060a7827 */ /* 0x000fe200078e02ff */
[----:B------:R-:W-:Y:S01]  /*10a0*/  IADD3.X R17, R8, c[0x0][0x16c], R7, P0, P1 ;  /* 0x00005b0008117a10 */ /* 0x000fe200007e2407 */
[----:B------:R-:W-:Y:S01]  /*10b0*/  CS2R R48, SRZ ;  /* 0x0000000000307805 */ /* 0x000fe2000001ff00 */
[----:B------:R-:W-:Y:S01]  /*10c0*/  LEA R122, P1, R9, R109, 0x1 ;  /* 0x0000006d097a7211 */ /* 0x000fe200078208ff */
[----:B------:R-:W-:Y:S01]  /*10d0*/  IMAD R6, R19, 0x4, R9 ;  /* 0x0000000413067824 */ /* 0x000fe200078e0209 */
[----:B------:R-:W-:Y:S01]  /*10e0*/  IADD3.X R15, R11, c[0x0][0x174], R10, P2, P3 ;  /* 0x00005d000b0f7a10 */ /* 0x000fe200017e640a */
[----:B------:R-:W-:Y:S01]  /*10f0*/  IMAD R12, R0, c[0x0][0x1b8], RZ ;  /* 0x00006e00000c7a24 */ /* 0x000fe200078e02ff */
[----:B------:R-:W-:Y:S01]  /*1100*/  LEA.HI.X.SX32 R123, R9, R17, 0x1, P1 ;  /* 0x00000011097b7211 */ /* 0x000fe200008f0eff */
[----:B------:R-:W-:Y:S01]  /*1110*/  IMAD R76, R5, 0x90, RZ ;  /* 0x00000090054c7824 */ /* 0x000fe200078e02ff */
[----:B------:R-:W-:Y:S01]  /*1120*/  LEA R0, R19, R6, 0x2 ;  /* 0x0000000613007211 */ /* 0x000fe200078e10ff */
[----:B------:R-:W-:Y:S01]  /*1130*/  IMAD R10, R21, 0x8, R12 ;  /* 0x00000008150a7824 */ /* 0x000fe200078e020c */
[-C--:B------:R-:W-:Y:S01]  /*1140*/  LEA R120, P2, R6, R109.reuse, 0x1 ;  /* 0x0000006d06787211 */ /* 0x080fe200078408ff */
[----:B------:R-:W-:Y:S01]  /*1150*/  CS2R R50, SRZ ;  /* 0x0000000000327805 */ /* 0x000fe2000001ff00 */
[----:B------:R-:W-:Y:S01]  /*1160*/  LEA R118, P1, R0, R109, 0x1 ;  /* 0x0000006d00767211 */ /* 0x000fe200078208ff */
[----:B------:R-:W-:Y:S01]  /*1170*/  IMAD R7, R19, 0x4, R0 ;  /* 0x0000000413077824 */ /* 0x000fe200078e0200 */
[-C--:B------:R-:W-:Y:S01]  /*1180*/  LEA.HI.X.SX32 R121, R6, R17.reuse, 0x1, P2 ;  /* 0x0000001106797211 */ /* 0x080fe200010f0eff */
[----:B------:R-:W-:Y:S01]  /*1190*/  IMAD R11, R21, 0x8, R10 ;  /* 0x00000008150b7824 */ /* 0x000fe200078e020a */
[----:B------:R-:W-:Y:S01]  /*11a0*/  LEA.HI.X.SX32 R119, R0, R17, 0x1, P1 ;  /* 0x0000001100777211 */ /* 0x000fe200008f0eff */
[----:B------:R-:W-:Y:S01]  /*11b0*/  IMAD R8, R19, 0x4, R7 ;  /* 0x0000000413087824 */ /* 0x000fe200078e0207 */
[----:B------:R-:W-:Y:S01]  /*11c0*/  LEA R116, P2, R7, R109, 0x1 ;  /* 0x0000006d07747211 */ /* 0x000fe200078408ff */
[----:B------:R-:W-:Y:S01]  /*11d0*/  IMAD R13, R21, 0x8, R11 ;  /* 0x00000008150d7824 */ /* 0x000fe200078e020b */
[----:B------:R-:W-:Y:S01]  /*11e0*/  LEA R106, P0, R12, R93, 0x1 ;  /* 0x0000005d0c6a7211 */ /* 0x000fe200078008ff */
[----:B------:R-:W-:Y:S01]  /*11f0*/  CS2R R40, SRZ ;  /* 0x0000000000287805 */ /* 0x000fe2000001ff00 */
[----:B------:R-:W-:Y:S01]  /*1200*/  LEA R6, R19, R8, 0x2 ;  /* 0x0000000813067211 */ /* 0x000fe200078e10ff */
[----:B------:R-:W-:Y:S01]  /*1210*/  IMAD R14, R21, 0x8, R13 ;  /* 0x00000008150e7824 */ /* 0x000fe200078e020d */
[----:B------:R-:W-:Y:S01]  /*1220*/  LEA.HI.X.SX32 R117, R7, R17, 0x1, P2 ;  /* 0x0000001107757211 */ /* 0x000fe200010f0eff */
[----:B------:R-:W-:Y:S01]  /*1230*/  CS2R R42, SRZ ;  /* 0x00000000002a7805 */ /* 0x000fe2000001ff00 */
[-C--:B------:R-:W-:Y:S01]  /*1240*/  LEA R114, P1, R8, R109.reuse, 0x1 ;  /* 0x0000006d08727211 */ /* 0x080fe200078208ff */
[C---:B------:R-:W-:Y:S01]  /*1250*/  IMAD R9, R19.reuse, 0x4, R6 ;  /* 0x0000000413097824 */ /* 0x040fe200078e0206 */
[----:B------:R-:W-:Y:S01]  /*1260*/  LEA R112, P2, R6, R109, 0x1 ;  /* 0x0000006d06707211 */ /* 0x000fe200078408ff */
[----:B------:R-:W-:Y:S01]  /*1270*/  UMOV UR4, URZ ;  /* 0x0000003f00047c82 */ /* 0x000fe20008000000 */
[----:B------:R-:W-:Y:S01]  /*1280*/  LEA.HI.X.SX32 R115, R8, R17, 0x1, P1 ;  /* 0x0000001108737211 */ /* 0x000fe200008f0eff */
[----:B------:R-:W-:Y:S01]  /*1290*/  IMAD R0, R19, 0x4, R9 ;  /* 0x0000000413007824 */ /* 0x000fe200078e0209 */
[----:B------:R-:W-:Y:S01]  /*12a0*/  LEA R110, P3, R9, R109, 0x1 ;  /* 0x0000006d096e7211 */ /* 0x000fe200078608ff */
[----:B------:R-:W-:Y:S01]  /*12b0*/  IMAD.MOV.U32 R8, RZ, RZ, -0x800000 ;  /* 0xff800000ff087424 */ /* 0x000fe200078e00ff */
[----:B------:R-:W-:Y:S01]  /*12c0*/  LEA.HI.X.SX32 R113, R6, R17, 0x1, P2 ;  /* 0x0000001106717211 */ /* 0x000fe200010f0eff */
[----:B------:R-:W-:Y:S01]  /*12d0*/  UMOV UR5, URZ ;  /* 0x0000003f00057c82 */ /* 0x000fe20008000000 */
[----:B------:R-:W-:-:S02]  /*12e0*/  LEA R108, P4, R0, R109, 0x1 ;  /* 0x0000006d006c7211 */ /* 0x000fc400078808ff */
[----:B------:R-:W-:Y:S02]  /*12f0*/  LEA R104, P1, R10, R93, 0x1 ;  /* 0x0000005d0a687211 */ /* 0x000fe400078208ff */
[----:B------:R-:W-:Y:S02]  /*1300*/  LEA.HI.X.SX32 R109, R0, R17, 0x1, P4 ;  /* 0x00000011006d7211 */ /* 0x000fe400020f0eff */
[C---:B------:R-:W-:Y:S02]  /*1310*/  LEA R0, R21.reuse, R14, 0x3 ;  /* 0x0000000e15007211 */ /* 0x040fe400078e18ff */
[-C--:B------:R-:W-:Y:S02]  /*1320*/  LEA.HI.X.SX32 R105, R10, R15.reuse, 0x1, P1 ;  /* 0x0000000f0a697211 */ /* 0x080fe400008f0eff */
[----:B------:R-:W-:Y:S01]  /*1330*/  LEA.HI.X.SX32 R107, R12, R15, 0x1, P0 ;  /* 0x0000000f0c6b7211 */ /* 0x000fe200000f0eff */
[----:B------:R-:W-:Y:S01]  /*1340*/  IMAD R6, R21, 0x8, R0 ;  /* 0x0000000815067824 */ /* 0x000fe200078e0200 */
[-C--:B------:R-:W-:Y:S01]  /*1350*/  LEA R100, P2, R13, R93.reuse, 0x1 ;  /* 0x0000005d0d647211 */ /* 0x080fe200078408ff */
[----:B------:R-:W-:Y:S01]  /*1360*/  IMAD.MOV.U32 R12, RZ, RZ, -0x800000 ;  /* 0xff800000ff0c7424 */ /* 0x000fe200078e00ff */
[----:B------:R-:W-:Y:S01]  /*1370*/  LOP3.LUT R10, R18, 0x30, RZ, 0xc0, !PT ;  /* 0x00000030120a7812 */ /* 0x000fe200078ec0ff */
[----:B------:R-:W-:Y:S01]  /*1380*/  IMAD R7, R21, 0x8, R6 ;  /* 0x0000000815077824 */ /* 0x000fe200078e0206 */
[----:B------:R-:W-:-:S02]  /*1390*/  LEA R102, P0, R11, R93, 0x1 ;  /* 0x0000005d0b667211 */ /* 0x000fc400078008ff */
[----:B------:R-:W-:Y:S01]  /*13a0*/  LEA.HI.X.SX32 R111, R9, R17, 0x1, P3 ;  /* 0x00000011096f7211 */ /* 0x000fe200018f0eff */
[----:B------:R-:W-:Y:S01]  /*13b0*/  IMAD R10, R5, 0x40, R10 ;  /* 0x00000040050a7824 */ /* 0x000fe200078e020a */
[-C--:B------:R-:W-:Y:S02]  /*13c0*/  LEA.HI.X.SX32 R101, R13, R15.reuse, 0x1, P2 ;  /* 0x0000000f0d657211 */ /* 0x080fe400010f0eff */
[----:B------:R-:W-:Y:S02]  /*13d0*/  LEA.HI.X.SX32 R103, R11, R15, 0x1, P0 ;  /* 0x0000000f0b677211 */ /* 0x000fe400000f0eff */
[-C--:B------:R-:W-:Y:S02]  /*13e0*/  LEA R96, P1, R0, R93.reuse, 0x1 ;  /* 0x0000005d00607211 */ /* 0x080fe400078208ff */
[-C--:B------:R-:W-:Y:S02]  /*13f0*/  LEA R94, P2, R6, R93.reuse, 0x1 ;  /* 0x0000005d065e7211 */ /* 0x080fe400078408ff */
[----:B------:R-:W-:-:S02]  /*1400*/  LEA R92, P3, R7, R93, 0x1 ;  /* 0x0000005d075c7211 */ /* 0x000fc400078608ff */
[----:B------:R-:W-:Y:S02]  /*1410*/  LEA R98, P0, R14, R93, 0x1 ;  /* 0x0000005d0e627211 */ /* 0x000fe400078008ff */
[----:B------:R-:W-:Y:S02]  /*1420*/  LOP3.LUT R76, R76, 0x30, R16, 0x78, !PT ;  /* 0x000000304c4c7812 */ /* 0x000fe400078e7810 */
[-C--:B------:R-:W-:Y:S01]  /*1430*/  LEA.HI.X.SX32 R97, R0, R15.reuse, 0x1, P1 ;  /* 0x0000000f00617211 */ /* 0x080fe200008f0eff */
[----:B------:R-:W-:Y:S01]  /*1440*/  IMAD.MOV.U32 R0, RZ, RZ, RZ ;  /* 0x000000ffff007224 */ /* 0x000fe200078e00ff */
[-C--:B------:R-:W-:Y:S02]  /*1450*/  LEA.HI.X.SX32 R95, R6, R15.reuse, 0x1, P2 ;  /* 0x0000000f065f7211 */ /* 0x080fe400010f0eff */
[-C--:B------:R-:W-:Y:S02]  /*1460*/  LEA.HI.X.SX32 R93, R7, R15.reuse, 0x1, P3 ;  /* 0x0000000f075d7211 */ /* 0x080fe400018f0eff */
[----:B------:R-:W-:-:S02]  /*1470*/  LEA.HI.X.SX32 R99, R14, R15, 0x1, P0 ;  /* 0x0000000f0e637211 */ /* 0x000fc400000f0eff */
[----:B------:R-:W-:Y:S02]  /*1480*/  MOV R6, RZ ;  /* 0x000000ff00067202 */ /* 0x000fe40000000f00 */
[----:B------:R-:W-:Y:S02]  /*1490*/  LOP3.LUT R77, R10, 0x30, R16, 0x78, !PT ;  /* 0x000000300a4d7812 */ /* 0x000fe400078e7810 */
[----:B------:R-:W-:Y:S02]  /*14a0*/  IADD3 R124, R2, 0x8, RZ ;  /* 0x00000008027c7810 */ /* 0x000fe40007ffe0ff */
[----:B------:R-:W-:Y:S02]  /*14b0*/  LOP3.LUT R7, R3, 0x40, RZ, 0x3c, !PT ;  /* 0x0000004003077812 */ /* 0x000fe400078e3cff */
[----:B------:R-:W-:Y:S02]  /*14c0*/  LOP3.LUT R5, R76, 0x40, RZ, 0x3c, !PT ;  /* 0x000000404c057812 */ /* 0x000fe400078e3cff */
.L_x_2:
[----:B------:R-:W-:-:S04]  /*14d0*/  IMAD.WIDE R24, R6, 0x2, R118 ;  /* 0x0000000206187825 */ /* 0x000fc800078e0276 */
[C---:B------:R-:W-:Y:S02]  /*14e0*/  IMAD.WIDE R10, R6.reuse, 0x2, R110 ;  /* 0x00000002060a7825 */ /* 0x040fe400078e026e */
[----:B------:R-:W2:Y:S02]  /*14f0*/  LDG.E.U16 R24, [R24.64] ;  /* 0x0000000618187981 */ /* 0x000ea4000c1e1500 */
[C---:B------:R-:W-:Y:S02]  /*1500*/  IMAD.WIDE R22, R6.reuse, 0x2, R122 ;  /* 0x0000000206167825 */ /* 0x040fe400078e027a */
[----:B------:R-:W3:Y:S02]  /*1510*/  LDG.E.U16 R10, [R10.64] ;  /* 0x000000060a0a7981 */ /* 0x000ee4000c1e1500 */
[C---:B------:R-:W-:Y:S02]  /*1520*/  IMAD.WIDE R26, R6.reuse, 0x2, R114 ;  /* 0x00000002061a7825 */ /* 0x040fe400078e0272 */
[----:B------:R-:W4:Y:S02]  /*1530*/  LDG.E.U16 R28, [R22.64] ;  /* 0x00000006161c7981 */ /* 0x000f24000c1e1500 */
[----:B------:R-:W-:-:S02]  /*1540*/  IMAD.WIDE R14, R6, 0x2, R120 ;  /* 0x00000002060e7825 */ /* 0x000fc400078e0278 */
[----:B------:R-:W5:Y:S02]  /*1550*/  LDG.E.U16 R30, [R26.64] ;  /* 0x000000061a1e7981 */ /* 0x000f64000c1e1500 */
[C---:B------:R-:W-:Y:S02]  /*1560*/  IMAD.WIDE R16, R6.reuse, 0x2, R116 ;  /* 0x0000000206107825 */ /* 0x040fe400078e0274 */
[----:B------:R-:W5:Y:S02]  /*1570*/  LDG.E.U16 R14, [R14.64] ;  /* 0x000000060e0e7981 */ /* 0x000f64000c1e1500 */
[C---:B------:R-:W-:Y:S02]  /*1580*/  IMAD.WIDE R18, R6.reuse, 0x2, R112 ;  /* 0x0000000206127825 */ /* 0x040fe400078e0270 */
[----:B------:R-:W5:Y:S02]  /*1590*/  LDG.E.U16 R5, [R16.64] ;  /* 0x0000000610057981 */ /* 0x000f64000c1e1500 */
[----:B------:R-:W-:-:S02]  /*15a0*/  IMAD.WIDE R20, R6, 0x2, R108 ;  /* 0x0000000206147825 */ /* 0x000fc400078e026c */
[----:B------:R-:W5:Y:S04]  /*15b0*/  LDG.E.U16 R7, [R18.64] ;  /* 0x0000000612077981 */ /* 0x000f68000c1e1500 */
[----:B------:R-:W5:Y:S04]  /*15c0*/  LDG.E.U16 R9, [R20.64] ;  /* 0x0000000614097981 */ /* 0x000f68000c1e1500 */
[----:B------:R-:W-:Y:S01]  /*15d0*/  BAR.SYNC.DEFER_BLOCKING 0x0 ;  /* 0x0000000000007b1d */ /* 0x000fe20000010000 */
[----:B------:R-:W-:-:S05]  /*15e0*/  LOP3.LUT R13, R3, 0x40, RZ, 0x3c, !PT ;  /* 0x00000040030d7812 */ /* 0x000fca00078e3cff */
[----:B--2---:R-:W-:Y:S04]  /*15f0*/  STS.U16 [R3+0x4400], R24 ;  /* 0x0044001803007388 */ /* 0x004fe80000000400 */
[----:B---3--:R-:W-:Y:S04]  /*1600*/  STS.U16 [R3+0x4c00], R10 ;  /* 0x004c000a03007388 */ /* 0x008fe80000000400 */
[----:B----4-:R-:W-:Y:S04]  /*1610*/  STS.U16 [R3+0x4000], R28 ;  /* 0x0040001c03007388 */ /* 0x010fe80000000400 */
[----:B-----5:R-:W-:Y:S04]  /*1620*/  STS.U16 [R3+0x4800], R30 ;  /* 0x0048001e03007388 */ /* 0x020fe80000000400 */
[----:B------:R-:W-:Y:S04]  /*1630*/  STS.U16 [R13+0x4200], R14 ;  /* 0x0042000e0d007388 */ /* 0x000fe80000000400 */
[----:B------:R-:W-:Y:S04]  /*1640*/  STS.U16 [R13+0x4600], R5 ;  /* 0x004600050d007388 */ /* 0x000fe80000000400 */
[----:B------:R-:W-:Y:S04]  /*1650*/  STS.U16 [R13+0x4a00], R7 ;  /* 0x004a00070d007388 */ /* 0x000fe80000000400 */
[----:B------:R0:W-:Y:S04]  /*1660*/  STS.U16 [R13+0x4e00], R9 ;  /* 0x004e00090d007388 */ /* 0x0001e80000000400 */
[----:B------:R-:W-:Y:S06]  /*1670*/  BAR.SYNC.DEFER_BLOCKING 0x0 ;  /* 0x0000000000007b1d */ /* 0x000fec0000010000 */
[----:B------:R-:W-:Y:S04]  /*1680*/  LDSM.16.MT88.4 R20, [R4] ;  /* 0x000000000414783b */ /* 0x000fe80000004200 */
[----:B------:R-:W1:Y:S04]  /*1690*/  LDSM.16.M88.4 R32, [R76+0x4000] ;  /* 0x004000004c20783b */ /* 0x000e680000000200 */
[----:B------:R-:W2:Y:S04]  /*16a0*/  LDSM.16.M88.4 R80, [R76+0x4400] ;  /* 0x004400004c50783b */ /* 0x000ea80000000200 */
[----:B------:R-:W3:Y:S04]  /*16b0*/  LDSM.16.M88.4 R24, [R76+0x4800] ;  /* 0x004800004c18783b */ /* 0x000ee80000000200 */
[----:B------:R-:W4:Y:S04]  /*16c0*/  LDSM.16.M88.4 R36, [R76+0x4c00] ;  /* 0x004c00004c24783b */ /* 0x000f280000000200 */
[----:B------:R-:W5:Y:S01]  /*16d0*/  LDSM.16.MT88.4 R16, [R4+0x1000] ;  /* 0x001000000410783b */ /* 0x000f620000004200 */
[----:B0-----:R-:W-:Y:S01]  /*16e0*/  LOP3.LUT R13, R76, 0x40, RZ, 0x3c, !PT ;  /* 0x000000404c0d7812 */ /* 0x001fe200078e3cff */
[C---:B-1----:R-:W-:Y:S08]  /*16f0*/  HMMA.16816.F32.BF16 R84, R20.reuse, R32, RZ ;  /* 0x000000201454723c */ /* 0x042ff000000418ff */
[C---:B--2---:R-:W-:Y:S08]  /*1700*/  HMMA.16816.F32.BF16 R28, R20.reuse, R80, RZ ;  /* 0x00000050141c723c */ /* 0x044ff000000418ff */
[C---:B---3--:R-:W-:Y:S08]  /*1710*/  HMMA.16816.F32.BF16 R44, R20.reuse, R24, RZ ;  /* 0x00000018142c723c */ /* 0x048ff000000418ff */
[----:B----4-:R-:W-:Y:S08]  /*1720*/  HMMA.16816.F32.BF16 R20, R20, R36, RZ ;  /* 0x000000241414723c */ /* 0x010ff000000418ff */
[C---:B-----5:R-:W-:Y:S01]  /*1730*/  HMMA.16816.F32.BF16 R32, R16.reuse, R34, R84 ;  /* 0x000000221020723c */ /* 0x060fe20000041854 */
[----:B------:R-:W-:Y:S07]  /*1740*/  LDSM.16.MT88.4 R84, [R4+0x2000] ;  /* 0x002000000454783b */ /* 0x000fee0000004200 */
[C---:B------:R-:W-:Y:S01]  /*1750*/  HMMA.16816.F32.BF16 R80, R16.reuse, R82, R28 ;  /* 0x000000521050723c */ /* 0x040fe2000004181c */
[----:B------:R-:W0:Y:S07]  /*1760*/  LDSM.16.M88.4 R28, [R13+0x4000] ;  /* 0x004000000d1c783b */ /* 0x000e2e0000000200 */
[C---:B------:R-:W-:Y:S01]  /*1770*/  HMMA.16816.F32.BF16 R44, R16.reuse, R26, R44 ;  /* 0x0000001a102c723c */ /* 0x040fe2000004182c */
[----:B------:R-:W1:Y:S07]  /*1780*/  LDSM.16.M88.4 R24, [R13+0x4800] ;  /* 0x004800000d18783b */ /* 0x000e6e0000000200 */
[----:B------:R-:W-:Y:S01]  /*1790*/  HMMA.16816.F32.BF16 R36, R16, R38, R20 ;  /* 0x000000261024723c */ /* 0x000fe20000041814 */
[----:B------:R-:W2:Y:S01]  /*17a0*/  LDSM.16.MT88.4 R16, [R4+0x3000] ;  /* 0x003000000410783b */ /* 0x000ea20000004200 */
[----:B------:R-:W-:-:S03]  /*17b0*/  IMAD.WIDE R10, R0, 0x2, R106 ;  /* 0x00000002000a7825 */ /* 0x000fc600078e026a */
[----:B------:R-:W-:Y:S04]  /*17c0*/  LDSM.16.M88.4 R20, [R13+0x4400] ;  /* 0x004400000d14783b */ /* 0x000fe80000000200 */
[----:B------:R3:W4:Y:S01]  /*17d0*/  LDG.E.U16 R7, [R10.64] ;  /* 0x000000060a077981 */ /* 0x000722000c1e1500 */
[C---:B0-----:R-:W-:Y:S08]  /*17e0*/  HMMA.16816.F32.BF16 R32, R84.reuse, R28, R32 ;  /* 0x0000001c5420723c */ /* 0x041ff00000041820 */
[----:B-1----:R-:W-:Y:S11]  /*17f0*/  HMMA.16816.F32.BF16 R44, R84, R24, R44 ;  /* 0x00000018542c723c */ /* 0x002ff6000004182c */
[----:B------:R-:W-:Y:S05]  /*1800*/  @!UPT UIADD3 URZ, URZ, URZ, URZ ;  /* 0x0000003f3f3ff290 */ /* 0x000fea000fffe03f */
[----:B--2---:R-:W-:Y:S01]  /*1810*/  HMMA.16816.F32.BF16 R28, R16, R30, R32 ;  /* 0x0000001e101c723c */ /* 0x004fe20000041820 */
[----:B------:R-:W0:Y:S01]  /*1820*/  LDSM.16.M88.4 R32, [R13+0x4c00] ;  /* 0x004c00000d20783b */ /* 0x000e220000000200 */
[----:B---3--:R-:W-:-:S06]  /*1830*/  IMAD.WIDE R10, R0, 0x2, R102 ;  /* 0x00000002000a7825 */ /* 0x008fcc00078e0266 */
[----:B------:R-:W-:Y:S07]  /*1840*/  HMMA.16816.F32.BF16 R24, R16, R26, R44 ;  /* 0x0000001a1018723c */ /* 0x000fee000004182c */
[----:B------:R-:W-:-:S06]  /*1850*/  IMAD.WIDE R44, R0, 0x2, R104 ;  /* 0x00000002002c7825 */ /* 0x000fcc00078e0268 */
[----:B------:R1:W2:Y:S01]  /*1860*/  LDG.E.U16 R44, [R44.64] ;  /* 0x000000062c2c7981 */ /* 0x0002a2000c1e1500 */
[----:B------:R-:W-:-:S04]  /*1870*/  IMAD.WIDE R14, R0, 0x2, R96 ;  /* 0x00000002000e7825 */ /* 0x000fc800078e0260 */
[C---:B------:R-:W-:Y:S02]  /*1880*/  IMAD.WIDE R46, R0.reuse, 0x2, R94 ;  /* 0x00000002002e7825 */ /* 0x040fe400078e025e */
[----:B------:R3:W5:Y:S04]  /*1890*/  LDG.E.U16 R14, [R14.64] ;  /* 0x000000060e0e7981 */ /* 0x000768000c1e1500 */
[----:B-1----:R1:W5:Y:S04]  /*18a0*/  LDG.E.U16 R45, [R10.64] ;  /* 0x000000060a2d7981 */ /* 0x002368000c1e1500 */
[----:B---3--:R-:W3:Y:S01]  /*18b0*/  LDG.E.U16 R15, [R46.64] ;  /* 0x000000062e0f7981 */ /* 0x008ee2000c1e1500 */
[C---:B-1----:R-:W-:Y:S01]  /*18c0*/  IMAD.WIDE R10, R0.reuse, 0x2, R98 ;  /* 0x00000002000a7825 */ /* 0x042fe200078e0262 */
[----:B0-----:R-:W-:Y:S04]  /*18d0*/  HMMA.16816.F32.BF16 R36, R84, R32, R36 ;  /* 0x000000205424723c */ /* 0x001fe80000041824 */
[----:B------:R0:W3:Y:S03]  /*18e0*/  LDG.E.U16 R13, [R10.64] ;  /* 0x000000060a0d7981 */ /* 0x0000e6000c1e1500 */
[----:B------:R-:W-:-:S06]  /*18f0*/  IMAD.WIDE R32, R0, 0x2, R100 ;  /* 0x0000000200207825 */ /* 0x000fcc00078e0264 */
[----:B------:R1:W3:Y:S01]  /*1900*/  LDG.E.U16 R33, [R32.64] ;  /* 0x0000000620217981 */ /* 0x0002e2000c1e1500 */
[----:B0-----:R-:W-:-:S05]  /*1910*/  IMAD.WIDE R10, R0, 0x2, R92 ;  /* 0x00000002000a7825 */ /* 0x001fca00078e025c */
[----:B-1----:R0:W3:Y:S01]  /*1920*/  LDG.E.U16 R32, [R10.64] ;  /* 0x000000060a207981 */ /* 0x0020e2000c1e1500 */
[----:B------:R-:W-:Y:S03]  /*1930*/  HMMA.16816.F32.BF16 R80, R84, R20, R80 ;  /* 0x000000145450723c */ /* 0x000fe60000041850 */
[----:B------:R-:W1:Y:S01]  /*1940*/  S2R R78, SR_TID.X ;  /* 0x00000000004e7919 */ /* 0x000e620000002100 */
[----:B------:R-:W-:Y:S02]  /*1950*/  FMUL R89, R24, c[0x0][0x188] ;  /* 0x0000620018597a20 */ /* 0x000fe40000400000 */
[----:B------:R-:W-:Y:S01]  /*1960*/  FMUL R25, R25, c[0x0][0x188] ;  /* 0x0000620019197a20 */ /* 0x000fe20000400000 */
[----:B------:R-:W-:Y:S11]  /*1970*/  BAR.SYNC.DEFER_BLOCKING 0x0 ;  /* 0x0000000000007b1d */ /* 0x000ff60000010000 */
[----:B------:R-:W-:Y:S06]  /*1980*/  @!UPT UIADD3 URZ, URZ, URZ, URZ ;  /* 0x0000003f3f3ff290 */ /* 0x000fec000fffe03f */
[----:B------:R-:W-:Y:S01]  /*1990*/  HMMA.16816.F32.BF16 R20, R16, R22, R80 ;  /* 0x000000161014723c */ /* 0x000fe20000041850 */
[----:B-1----:R-:W-:-:S04]  /*19a0*/  LOP3.LUT R5, R78, 0x3, RZ, 0xc0, !PT ;  /* 0x000000034e057812 */ /* 0x002fc800078ec0ff */
[----:B------:R-:W-:-:S04]  /*19b0*/  LEA R9, P1, R5, UR4, 0x1 ;  /* 0x0000000405097c11 */ /* 0x000fc8000f8208ff */
[----:B------:R-:W-:-:S04]  /*19c0*/  IADD3 R5, P5, R9, 0x9, RZ ;  /* 0x0000000909057810 */ /* 0x000fc80007fbe0ff */
[C---:B------:R-:W-:Y:S02]  /*19d0*/  ISETP.GT.U32.AND P4, PT, R5.reuse, R2, PT ;  /* 0x000000020500720c */ /* 0x040fe40003f84070 */
[----:B------:R-:W-:Y:S02]  /*19e0*/  ISETP.GT.U32.AND P0, PT, R5, R124, PT ;  /* 0x0000007c0500720c */ /* 0x000fe40003f04070 */
[----:B------:R-:W-:Y:S01]  /*19f0*/  IADD3 R5, P2, R9, 0x10, RZ ;  /* 0x0000001009057810 */ /* 0x000fe20007f5e0ff */
[----:B------:R-:W-:Y:S03]  /*1a00*/  HMMA.16816.F32.BF16 R16, R16, R34, R36 ;  /* 0x000000221010723c */ /* 0x000fe60000041824 */
[C---:B------:R-:W-:Y:S02]  /*1a10*/  ISETP.GT.U32.AND P6, PT, R5.reuse, R2, PT ;  /* 0x000000020500720c */ /* 0x040fe40003fc4070 */
[----:B------:R-:W-:-:S02]  /*1a20*/  ISETP.GT.U32.AND P3, PT, R5, R124, PT ;  /* 0x0000007c0500720c */ /* 0x000fc40003f64070 */
[----:B------:R-:W-:Y:S01]  /*1a30*/  IADD3.X R5, RZ, UR5, RZ, P1, !PT ;  /* 0x00000005ff057c10 */ /* 0x000fe20008ffe4ff */
[----:B------:R-:W-:-:S04]  /*1a40*/  FMUL R21, R21, c[0x0][0x188] ;  /* 0x0000620015157a20 */ /* 0x000fc80000400000 */
[--C-:B0-----:R-:W-:Y:S02]  /*1a50*/  IMAD.X R11, RZ, RZ, R5.reuse, P5 ;  /* 0x000000ffff0b7224 */ /* 0x101fe400028e0605 */
[----:B------:R-:W-:-:S03]  /*1a60*/  IMAD.X R34, RZ, RZ, R5, P2 ;  /* 0x000000ffff227224 */ /* 0x000fc600010e0605 */
[----:B------:R-:W-:Y:S02]  /*1a70*/  ISETP.GT.U32.AND.EX P4, PT, R11, RZ, PT, P4 ;  /* 0x000000ff0b00720c */ /* 0x000fe40003f84140 */
[----:B------:R-:W-:Y:S02]  /*1a80*/  IADD3 R35, P1, R9, 0x11, RZ ;  /* 0x0000001109237810 */ /* 0x000fe40007f3e0ff */
[----:B------:R-:W-:Y:S02]  /*1a90*/  ISETP.GT.U32.AND.EX P6, PT, R34, RZ, PT, P6 ;  /* 0x000000ff2200720c */ /* 0x000fe40003fc4160 */
[----:B------:R-:W-:Y:S02]  /*1aa0*/  FSEL R24, R21, -INF , !P4 ;  /* 0xff80000015187808 */ /* 0x000fe40006000000 */
[----:B------:R-:W-:Y:S02]  /*1ab0*/  IADD3 R21, P4, R9, 0x18, RZ ;  /* 0x0000001809157810 */ /* 0x000fe40007f9e0ff */
[----:B------:R-:W-:-:S02]  /*1ac0*/  ISETP.GT.U32.AND P5, PT, R35, R2, PT ;  /* 0x000000022300720c */ /* 0x000fc40003fa4070 */
[----:B------:R-:W-:Y:S01]  /*1ad0*/  ISETP.GT.U32.AND P2, PT, R35, R124, PT ;  /* 0x0000007c2300720c */ /* 0x000fe20003f44070 */
[----:B------:R-:W-:Y:S01]  /*1ae0*/  IMAD.X R35, RZ, RZ, R5, P1 ;  /* 0x000000ffff237224 */ /* 0x000fe200008e0605 */
[----:B------:R-:W-:Y:S02]  /*1af0*/  FSEL R89, R89, -INF , !P6 ;  /* 0xff80000059597808 */ /* 0x000fe40007000000 */
[C---:B------:R-:W-:Y:S02]  /*1b00*/  ISETP.GT.U32.AND P6, PT, R21.reuse, R2, PT ;  /* 0x000000021500720c */ /* 0x040fe40003fc4070 */
[----:B------:R-:W-:Y:S02]  /*1b10*/  ISETP.GT.U32.AND P1, PT, R21, R124, PT ;  /* 0x0000007c1500720c */ /* 0x000fe40003f24070 */
[----:B------:R-:W-:Y:S02]  /*1b20*/  IADD3.X R21, RZ, R5, RZ, P4, !PT ;  /* 0x00000005ff157210 */ /* 0x000fe400027fe4ff */
[----:B------:R-:W-:Y:S01]  /*1b30*/  IADD3 R37, P4, R9, 0x8, RZ ;  /* 0x0000000809257810 */ /* 0x000fe20007f9e0ff */
[----:B------:R-:W-:Y:S01]  /*1b40*/  FMUL R16, R16, c[0x0][0x188] ;  /* 0x0000620010107a20 */ /* 0x000fe20000400000 */
[----:B------:R-:W-:-:S02]  /*1b50*/  ISETP.GT.U32.AND.EX P5, PT, R35, RZ, PT, P5 ;  /* 0x000000ff2300720c */ /* 0x000fc40003fa4150 */
[----:B------:R-:W-:Y:S01]  /*1b60*/  ISETP.GT.U32.AND.EX P6, PT, R21, RZ, PT, P6 ;  /* 0x000000ff1500720c */ /* 0x000fe20003fc4160 */
[----:B------:R-:W-:Y:S01]  /*1b70*/  IMAD.X R10, RZ, RZ, R5, P4 ;  /* 0x000000ffff0a7224 */ /* 0x000fe200020e0605 */
[-C--:B------:R-:W-:Y:S02]  /*1b80*/  ISETP.GT.U32.AND P4, PT, R37, R2.reuse, PT ;  /* 0x000000022500720c */ /* 0x080fe40003f84070 */
[----:B------:R-:W-:Y:S02]  /*1b90*/  FSEL R88, R25, -INF , !P5 ;  /* 0xff80000019587808 */ /* 0x000fe40006800000 */
[----:B------:R-:W-:Y:S01]  /*1ba0*/  FSEL R85, R16, -INF , !P6 ;  /* 0xff80000010557808 */ /* 0x000fe20007000000 */
[----:B------:R-:W-:Y:S01]  /*1bb0*/  FMUL R16, R20, c[0x0][0x188] ;  /* 0x0000620014107a20 */ /* 0x000fe20000400000 */
[C---:B------:R-:W-:Y:S02]  /*1bc0*/  ISETP.GE.U32.AND P5, PT, R9.reuse, R2, PT ;  /* 0x000000020900720c */ /* 0x040fe40003fa6070 */
[----:B------:R-:W-:Y:S01]  /*1bd0*/  ISETP.GT.U32.AND P6, PT, R9, R124, PT ;  /* 0x0000007c0900720c */ /* 0x000fe20003fc4070 */
[----:B------:R-:W-:Y:S01]  /*1be0*/  FMUL R20, R30, c[0x0][0x188] ;  /* 0x000062001e147a20 */ /* 0x000fe20000400000 */
[----:B------:R-:W-:Y:S01]  /*1bf0*/  ISETP.GT.U32.AND.EX P4, PT, R10, RZ, PT, P4 ;  /* 0x000000ff0a00720c */ /* 0x000fe20003f84140 */
[----:B------:R-:W-:Y:S01]  /*1c00*/  FMUL R10, R29, c[0x0][0x188] ;  /* 0x000062001d0a7a20 */ /* 0x000fe20000400000 */
[----:B------:R-:W-:-:S02]  /*1c10*/  ISETP.GE.U32.AND.EX P5, PT, R5, RZ, PT, P5 ;  /* 0x000000ff0500720c */ /* 0x000fc40003fa6150 */
[----:B------:R-:W-:Y:S02]  /*1c20*/  ISETP.GT.U32.AND.EX P6, PT, R5, RZ, PT, P6 ;  /* 0x000000ff0500720c */ /* 0x000fe40003fc4160 */
[----:B------:R-:W-:Y:S02]  /*1c30*/  FSEL R30, R16, -INF , !P4 ;  /* 0xff800000101e7808 */ /* 0x000fe40006000000 */
[C---:B------:R-:W-:Y:S02]  /*1c40*/  ISETP.GT.U32.AND P4, PT, R9.reuse, R2, PT ;  /* 0x000000020900720c */ /* 0x040fe40003f84070 */
[----:B------:R-:W-:Y:S02]  /*1c50*/  FSEL R10, R10, -INF , !P5 ;  /* 0xff8000000a0a7808 */ /* 0x000fe40006800000 */
[----:B------:R-:W-:Y:S02]  /*1c60*/  FSEL R20, R20, -INF , !P6 ;  /* 0xff80000014147808 */ /* 0x000fe40007000000 */
[----:B------:R-:W-:-:S02]  /*1c70*/  ISETP.GE.U32.AND P5, PT, R9, R124, PT ;  /* 0x0000007c0900720c */ /* 0x000fc40003fa6070 */
[----:B------:R-:W-:Y:S01]  /*1c80*/  IADD3 R25, P6, R9, 0x19, RZ ;  /* 0x0000001909197810 */ /* 0x000fe20007fde0ff */
[----:B------:R-:W-:Y:S01]  /*1c90*/  FMUL R9, R28, c[0x0][0x188] ;  /* 0x000062001c097a20 */ /* 0x000fe20000400000 */
[----:B------:R-:W-:-:S04]  /*1ca0*/  ISETP.GT.U32.AND.EX P4, PT, R5, RZ, PT, P4 ;  /* 0x000000ff0500720c */ /* 0x000fc80003f84140 */
[----:B------:R-:W-:Y:S02]  /*1cb0*/  FSEL R9, R9, -INF , !P4 ;  /* 0xff80000009097808 */ /* 0x000fe40006000000 */
[----:B------:R-:W-:Y:S02]  /*1cc0*/  ISETP.GT.U32.AND.EX P0, PT, R11, RZ, PT, P0 ;  /* 0x000000ff0b00720c */ /* 0x000fe40003f04100 */
[----:B------:R-:W-:Y:S02]  /*1cd0*/  FMNMX R11, R9, R10, !PT ;  /* 0x0000000a090b7209 */ /* 0x000fe40007800000 */
[----:B------:R-:W-:Y:S01]  /*1ce0*/  ISETP.GE.U32.AND.EX P5, PT, R5, RZ, PT, P5 ;  /* 0x000000ff0500720c */ /* 0x000fe20003fa6150 */
[----:B------:R-:W-:Y:S01]  /*1cf0*/  IMAD.X R5, RZ, RZ, R5, P6 ;  /* 0x000000ffff057224 */ /* 0x000fe200030e0605 */
[----:B------:R-:W-:Y:S02]  /*1d00*/  ISETP.GT.U32.AND P6, PT, R25, R2, PT ;  /* 0x000000021900720c */ /* 0x000fe40003fc4070 */
[----:B------:R-:W-:Y:S01]  /*1d10*/  FMNMX R11, R30, R11, !PT ;  /* 0x0000000b1e0b7209 */ /* 0x000fe20007800000 */
[----:B------:R-:W-:Y:S01]  /*1d20*/  FMUL R17, R17, c[0x0][0x188] ;  /* 0x0000620011117a20 */ /* 0x000fe20000400000 */
[----:B------:R-:W-:-:S02]  /*1d30*/  ISETP.GT.U32.AND.EX P6, PT, R5, RZ, PT, P6 ;  /* 0x000000ff0500720c */ /* 0x000fc40003fc4160 */
[----:B------:R-:W-:Y:S02]  /*1d40*/  FMNMX R16, R24, R11, !PT ;  /* 0x0000000b18107209 */ /* 0x000fe40007800000 */
[----:B------:R-:W-:Y:S01]  /*1d50*/  FSEL R84, R17, -INF , !P6 ;  /* 0xff80000011547808 */ /* 0x000fe20007000000 */
[----:B------:R-:W-:Y:S01]  /*1d60*/  FMUL R17, R31, c[0x0][0x188] ;  /* 0x000062001f117a20 */ /* 0x000fe20000400000 */
[----:B------:R-:W-:Y:S02]  /*1d70*/  FMNMX R11, R89, R16, !PT ;  /* 0x00000010590b7209 */ /* 0x000fe40007800000 */
[----:B------:R-:W-:Y:S01]  /*1d80*/  ISETP.GT.U32.AND P6, PT, R25, R124, PT ;  /* 0x0000007c1900720c */ /* 0x000fe20003fc4070 */
[----:B------:R-:W-:Y:S01]  /*1d90*/  FMUL R22, R22, c[0x0][0x188] ;  /* 0x0000620016167a20 */ /* 0x000fe20000400000 */
[----:B------:R-:W-:Y:S02]  /*1da0*/  FMNMX R16, R88, R11, !PT ;  /* 0x0000000b58107209 */ /* 0x000fe40007800000 */
[----:B------:R-:W-:-:S02]  /*1db0*/  FSEL R17, R17, -INF , !P5 ;  /* 0xff80000011117808 */ /* 0x000fc40006800000 */
[----:B------:R-:W-:Y:S02]  /*1dc0*/  ISETP.GT.U32.AND.EX P6, PT, R5, RZ, PT, P6 ;  /* 0x000000ff0500720c */ /* 0x000fe40003fc4160 */
[----:B------:R-:W-:Y:S01]  /*1dd0*/  FMNMX R5, R85, R16, !PT ;  /* 0x0000001055057209 */ /* 0x000fe20007800000 */
[----:B------:R-:W-:Y:S01]  /*1de0*/  FMUL R16, R23, c[0x0][0x188] ;  /* 0x0000620017107a20 */ /* 0x000fe20000400000 */
[----:B------:R-:W-:Y:S02]  /*1df0*/  FSEL R22, R22, -INF , !P4 ;  /* 0xff80000016167808 */ /* 0x000fe40006000000 */
[----:B------:R-:W-:Y:S01]  /*1e00*/  FMNMX R11, R20, R17, !PT ;  /* 0x00000011140b7209 */ /* 0x000fe20007800000 */
[----:B------:R-:W-:Y:S01]  /*1e10*/  FMUL R26, R26, c[0x0][0x188] ;  /* 0x000062001a1a7a20 */ /* 0x000fe20000400000 */
[----:B------:R-:W-:Y:S02]  /*1e20*/  ISETP.GT.U32.AND.EX P3, PT, R34, RZ, PT, P3 ;  /* 0x000000ff2200720c */ /* 0x000fe40003f64130 */
[----:B------:R-:W-:-:S02]  /*1e30*/  FSEL R16, R16, -INF , !P0 ;  /* 0xff80000010107808 */ /* 0x000fc40004000000 */
[----:B------:R-:W-:Y:S01]  /*1e40*/  FMNMX R11, R22, R11, !PT ;  /* 0x0000000b160b7209 */ /* 0x000fe20007800000 */
[----:B------:R-:W-:Y:S01]  /*1e50*/  FMUL R27, R27, c[0x0][0x188] ;  /* 0x000062001b1b7a20 */ /* 0x000fe20000400000 */
[----:B------:R-:W-:Y:S02]  /*1e60*/  FSEL R87, R26, -INF , !P3 ;  /* 0xff8000001a577808 */ /* 0x000fe40005800000 */
[----:B------:R-:W-:Y:S02]  /*1e70*/  ISETP.GT.U32.AND.EX P2, PT, R35, RZ, PT, P2 ;  /* 0x000000ff2300720c */ /* 0x000fe40003f44120 */
[----:B------:R-:W-:Y:S01]  /*1e80*/  FMNMX R26, R16, R11, !PT ;  /* 0x0000000b101a7209 */ /* 0x000fe20007800000 */
[----:B------:R-:W-:Y:S01]  /*1e90*/  FMUL R18, R18, c[0x0][0x188] ;  /* 0x0000620012127a20 */ /* 0x000fe20000400000 */
[----:B------:R-:W-:Y:S02]  /*1ea0*/  ISETP.GT.U32.AND.EX P1, PT, R21, RZ, PT, P1 ;  /* 0x000000ff1500720c */ /* 0x000fe40003f24110 */
[----:B------:R-:W-:-:S02]  /*1eb0*/  FSEL R86, R27, -INF , !P2 ;  /* 0xff8000001b567808 */ /* 0x000fc40005000000 */
[----:B------:R-:W-:Y:S01]  /*1ec0*/  FMNMX R11, R87, R26, !PT ;  /* 0x0000001a570b7209 */ /* 0x000fe20007800000 */
[----:B------:R-:W-:Y:S01]  /*1ed0*/  FMUL R19, R19, c[0x0][0x188] ;  /* 0x0000620013137a20 */ /* 0x000fe20000400000 */
[----:B------:R-:W-:Y:S02]  /*1ee0*/  FSEL R82, R18, -INF , !P1 ;  /* 0xff80000012527808 */ /* 0x000fe40004800000 */
[----:B------:R-:W-:Y:S02]  /*1ef0*/  FMNMX R11, R86, R11, !PT ;  /* 0x0000000b560b7209 */ /* 0x000fe40007800000 */
[----:B------:R-:W-:Y:S02]  /*1f00*/  FMNMX R5, R84, R5, !PT ;  /* 0x0000000554057209 */ /* 0x000fe40007800000 */
[----:B------:R-:W-:Y:S02]  /*1f10*/  FSEL R83, R19, -INF , !P6 ;  /* 0xff80000013537808 */ /* 0x000fe40007000000 */
[----:B------:R-:W-:Y:S01]  /*1f20*/  FMNMX R18, R82, R11, !PT ;  /* 0x0000000b52127209 */ /* 0x000fe20007800000 */
[----:B------:R-:W0:Y:S03]  /*1f30*/  SHFL.BFLY PT, R28, R5, 0x2, 0x1f ;  /* 0x0c401f00051c7f89 */ /* 0x000e2600000e0000 */
[----:B------:R-:W-:-:S05]  /*1f40*/  FMNMX R11, R83, R18, !PT ;  /* 0x00000012530b7209 */ /* 0x000fca0007800000 */
[----:B------:R-:W1:Y:S01]  /*1f50*/  SHFL.BFLY PT, R18, R11, 0x2, 0x1f ;  /* 0x0c401f000b127f89 */ /* 0x000e6200000e0000 */
[----:B0-----:R-:W-:-:S05]  /*1f60*/  FMNMX R28, R5, R28, !PT ;  /* 0x0000001c051c7209 */ /* 0x001fca0007800000 */
[----:B------:R-:W0:Y:S01]  /*1f70*/  SHFL.BFLY PT, R5, R28, 0x1, 0x1f ;  /* 0x0c201f001c057f89 */ /* 0x000e2200000e0000 */
[----:B-1----:R-:W-:-:S05]  /*1f80*/  FMNMX R18, R11, R18, !PT ;  /* 0x000000120b127209 */ /* 0x002fca0007800000 */
[----:B------:R-:W1:Y:S04]  /*1f90*/  SHFL.BFLY PT, R19, R18, 0x1, 0x1f ;  /* 0x0c201f0012137f89 */ /* 0x000e6800000e0000 */
[----:B----4-:R4:W-:Y:S01]  /*1fa0*/  STS.U16 [R3+0x4000], R7 ;  /* 0x0040000703007388 */ /* 0x0109e20000000400 */
[----:B0-----:R-:W-:-:S04]  /*1fb0*/  FMNMX R5, R28, R5, !PT ;  /* 0x000000051c057209 */ /* 0x001fc80007800000 */
[----:B------:R-:W-:Y:S02]  /*1fc0*/  FMNMX R5, R5, R12, !PT ;  /* 0x0000000c05057209 */ /* 0x000fe40007800000 */
[----:B-1----:R-:W-:-:S03]  /*1fd0*/  FMNMX R19, R18, R19, !PT ;  /* 0x0000001312137209 */ /* 0x002fc60007800000 */
[----:B------:R-:W-:Y:S01]  /*1fe0*/  FADD R9, R9, -R5 ;  /* 0x8000000509097221 */ /* 0x000fe20000000000 */
[----:B----4-:R-:W-:-:S03]  /*1ff0*/  FMNMX R7, R19, R8, !PT ;  /* 0x0000000813077209 */ /* 0x010fc60007800000 */
[----:B------:R-:W-:Y:S02]  /*2000*/  FMUL R21, R9, 1.4426950216293334961 ;  /* 0x3fb8aa3b09157820 */ /* 0x000fe40000400000 */
[----:B------:R-:W-:Y:S02]  /*2010*/  FADD R12, -R5, R12 ;  /* 0x0000000c050c7221 */ /* 0x000fe40000000100 */
[----:B------:R-:W-:Y:S02]  /*2020*/  FADD R9, R10, -R5 ;  /* 0x800000050a097221 */ /* 0x000fe40000000000 */
[--C-:B------:R-:W-:Y:S01]  /*2030*/  FADD R20, R20, -R7.reuse ;  /* 0x8000000714147221 */ /* 0x100fe20000000000 */
[----:B--2---:R-:W-:Y:S01]  /*2040*/  STS.U16 [R3+0x4200], R44 ;  /* 0x0042002c03007388 */ /* 0x004fe20000000400 */
[----:B------:R-:W-:Y:S02]  /*2050*/  FADD R17, R17, -R7 ;  /* 0x8000000711117221 */ /* 0x000fe40000000000 */
[----:B------:R-:W-:Y:S01]  /*2060*/  FMUL R79, R12, 1.4426950216293334961 ;  /* 0x3fb8aa3b0c4f7820 */ /* 0x000fe20000400000 */
[----:B-----5:R-:W-:Y:S01]  /*2070*/  STS.U16 [R3+0x4a00], R14 ;  /* 0x004a000e03007388 */ /* 0x020fe20000000400 */
[----:B------:R-:W-:-:S03]  /*2080*/  FMUL R23, R9, 1.4426950216293334961 ;  /* 0x3fb8aa3b09177820 */ /* 0x000fc60000400000 */
[----:B------:R-:W-:Y:S01]  /*2090*/  STS.U16 [R3+0x4400], R45 ;  /* 0x0044002d03007388 */ /* 0x000fe20000000400 */
[----:B------:R-:W-:-:S03]  /*20a0*/  FMUL R12, R20, 1.4426950216293334961 ;  /* 0x3fb8aa3b140c7820 */ /* 0x000fc60000400000 */
[----:B---3--:R-:W-:Y:S01]  /*20b0*/  STS.U16 [R3+0x4c00], R15 ;  /* 0x004c000f03007388 */ /* 0x008fe20000000400 */
[----:B------:R-:W-:Y:S01]  /*20c0*/  FMUL R17, R17, 1.4426950216293334961 ;  /* 0x3fb8aa3b11117820 */ /* 0x000fe20000400000 */
[----:B------:R-:W-:Y:S02]  /*20d0*/  MUFU.EX2 R10, R21 ;  /* 0x00000015000a7308 */ /* 0x000fe40000000800 */
[----:B------:R0:W-:Y:S06]  /*20e0*/  STS.U16 [R3+0x4800], R13 ;  /* 0x0048000d03007388 */ /* 0x0001ec0000000400 */
[----:B------:R-:W1:Y:S01]  /*20f0*/  MUFU.EX2 R11, R23 ;  /* 0x00000017000b7308 */ /* 0x000e620000000800 */
[----:B------:R-:W-:Y:S07]  /*2100*/  STS.U16 [R3+0x4600], R33 ;  /* 0x0046002103007388 */ /* 0x000fee0000000400 */
[----:B------:R-:W-:Y:S01]  /*2110*/  MUFU.EX2 R12, R12 ;  /* 0x0000000c000c7308 */ /* 0x000fe20000000800 */
[----:B------:R-:W-:Y:S04]  /*2120*/  STS.U16 [R3+0x4e00], R32 ;  /* 0x004e002003007388 */ /* 0x000fe80000000400 */
[----:B------:R-:W-:Y:S06]  /*2130*/  BAR.SYNC.DEFER_BLOCKING 0x0 ;  /* 0x0000000000007b1d */ /* 0x000fec0000010000 */
[----:B0-----:R-:W0:Y:S01]  /*2140*/  MUFU.EX2 R13, R17 ;  /* 0x00000011000d7308 */ /* 0x001e220000000800 */
[----:B-1----:R-:W-:Y:S01]  /*2150*/  F2FP.BF16.PACK_AB R44, R11, R10 ;  /* 0x0000000a0b2c723e */ /* 0x002fe200000010ff */
[----:B------:R-:W-:-:S02]  /*2160*/  FADD R10, R10, R11 ;  /* 0x0000000b0a0a7221 */ /* 0x000fc40000000000 */
[--C-:B------:R-:W-:Y:S02]  /*2170*/  FADD R30, R30, -R5.reuse ;  /* 0x800000051e1e7221 */ /* 0x100fe40000000000 */
[----:B------:R-:W-:Y:S01]  /*2180*/  FADD R24, R24, -R5 ;  /* 0x8000000518187221 */ /* 0x000fe20000000000 */
[----:B0-----:R-:W-:Y:S01]  /*2190*/  F2FP.BF16.PACK_AB R45, R13, R12 ;  /* 0x0000000c0d2d723e */ /* 0x001fe200000010ff */
[----:B------:R-:W-:Y:S02]  /*21a0*/  FADD R11, R12, R13 ;  /* 0x0000000d0c0b7221 */ /* 0x000fe40000000000 */
[--C-:B------:R-:W-:Y:S01]  /*21b0*/  FADD R22, R22, -R7.reuse ;  /* 0x8000000716167221 */ /* 0x100fe20000000000 */
[----:B------:R-:W0:Y:S01]  /*21c0*/  LDSM.16.M88.4 R12, [R77+0x4a00] ;  /* 0x004a00004d0c783b */ /* 0x000e220000000200 */
[----:B------:R-:W-:Y:S02]  /*21d0*/  FADD R18, -R7, R8 ;  /* 0x0000000807127221 */ /* 0x000fe40000000100 */
[----:B------:R-:W-:Y:S01]  /*21e0*/  FADD R16, R16, -R7 ;  /* 0x8000000710107221 */ /* 0x000fe20000000000 */
[----:B------:R-:W1:Y:S01]  /*21f0*/  MUFU.EX2 R79, R79 ;  /* 0x0000004f004f7308 */ /* 0x000e620000000800 */
[----:B------:R-:W-:Y:S01]  /*2200*/  FMUL R9, R30, 1.4426950216293334961 ;  /* 0x3fb8aa3b1e097820 */ /* 0x000fe20000400000 */
[----:B------:R-:W2:Y:S01]  /*2210*/  LDSM.16.M88.4 R32, [R77+0x4000] ;  /* 0x004000004d20783b */ /* 0x000ea20000000200 */
[----:B------:R-:W-:-:S02]  /*2220*/  FMUL R24, R24, 1.4426950216293334961 ;  /* 0x3fb8aa3b18187820 */ /* 0x000fc40000400000 */
[----:B------:R-:W-:Y:S01]  /*2230*/  FMUL R22, R22, 1.4426950216293334961 ;  /* 0x3fb8aa3b16167820 */ /* 0x000fe20000400000 */
[----:B------:R-:W3:Y:S01]  /*2240*/  LDSM.16.M88.4 R28, [R77+0x4200] ;  /* 0x004200004d1c783b */ /* 0x000ee20000000200 */
[----:B------:R-:W-:Y:S02]  /*2250*/  FMUL R18, R18, 1.4426950216293334961 ;  /* 0x3fb8aa3b12127820 */ /* 0x000fe40000400000 */
[----:B------:R-:W-:Y:S01]  /*2260*/  FMUL R16, R16, 1.4426950216293334961 ;  /* 0x3fb8aa3b10107820 */ /* 0x000fe20000400000 */
[----:B------:R-:W-:Y:S01]  /*2270*/  MUFU.EX2 R9, R9 ;  /* 0x0000000900097308 */ /* 0x000fe20000000800 */
[----:B------:R-:W-:Y:S07]  /*2280*/  LDSM.16.M88.4 R36, [R77+0x4e00] ;  /* 0x004e00004d24783b */ /* 0x000fee0000000200 */
[----:B------:R4:W5:Y:S08]  /*2290*/  MUFU.EX2 R81, R24 ;  /* 0x0000001800517308 */ /* 0x0009700000000800 */
[----:B------:R0:W-:Y:S01]  /*22a0*/  MUFU.EX2 R8, R22 ;  /* 0x0000001600087308 */ /* 0x0001e20000000800 */
[----:B-1----:R-:W-:Y:S01]  /*22b0*/  FMUL R52, R79, R52 ;  /* 0x000000344f347220 */ /* 0x002fe20000400000 */
[----:B----4-:R-:W1:Y:S06]  /*22c0*/  LDSM.16.M88.4 R24, [R77+0x4400] ;  /* 0x004400004d18783b */ /* 0x010e6c0000000200 */
[----:B------:R-:W4:Y:S08]  /*22d0*/  MUFU.EX2 R78, R18 ;  /* 0x00000012004e7308 */ /* 0x000f300000000800 */
[----:B------:R2:W3:Y:S01]  /*22e0*/  MUFU.EX2 R80, R16 ;  /* 0x0000001000507308 */ /* 0x0004e20000000800 */
[----:B-----5:R-:W-:Y:S01]  /*22f0*/  F2FP.BF16.PACK_AB R46, R81, R9 ;  /* 0x00000009512e723e */ /* 0x020fe200000010ff */
[----:B------:R-:W-:Y:S01]  /*2300*/  FMUL R53, R79, R53 ;  /* 0x000000354f357220 */ /* 0x000fe20000400000 */
[----:B0-----:R-:W0:Y:S01]  /*2310*/  LDSM.16.M88.4 R20, [R77+0x4600] ;  /* 0x004600004d14783b */ /* 0x001e220000000200 */
[----:B----4-:R-:W-:-:S03]  /*2320*/  FMUL R54, R78, R54 ;  /* 0x000000364e367220 */ /* 0x010fc60000400000 */
[----:B--2---:R-:W2:Y:S01]  /*2330*/  LDSM.16.M88.4 R16, [R77+0x4800] ;  /* 0x004800004d10783b */ /* 0x004ea20000000200 */
[----:B------:R-:W-:Y:S01]  /*2340*/  FMUL R55, R78, R55 ;  /* 0x000000374e377220 */ /* 0x000fe20000400000 */
[----:B---3--:R-:W-:-:S07]  /*2350*/  F2FP.BF16.PACK_AB R47, R80, R8 ;  /* 0x00000008502f723e */ /* 0x008fce00000010ff */
[----:B------:R-:W-:Y:S07]  /*2360*/  HMMA.16816.F32.BF16 R52, R44, R12, R52 ;  /* 0x0000000c2c34723c */ /* 0x000fee0000041834 */
[----:B------:R-:W-:Y:S02]  /*2370*/  FADD R12, R9, R10 ;  /* 0x0000000a090c7221 */ /* 0x000fe40000000000 */
[----:B------:R-:W-:Y:S02]  /*2380*/  FADD R13, R8, R11 ;  /* 0x0000000b080d7221 */ /* 0x000fe40000000000 */
[----:B------:R-:W3:Y:S01]  /*2390*/  LDSM.16.M88.4 R8, [R77+0x4c00] ;  /* 0x004c00004d08783b */ /* 0x000ee20000000200 */
[----:B------:R-:W-:-:S02]  /*23a0*/  FMUL R72, R79, R72 ;  /* 0x000000484f487220 */ /* 0x000fc40000400000 */
[C---:B------:R-:W-:Y:S02]  /*23b0*/  FMUL R73, R79.reuse, R73 ;  /* 0x000000494f497220 */ /* 0x040fe40000400000 */
[C---:B------:R-:W-:Y:S02]  /*23c0*/  FMUL R74, R78.reuse, R74 ;  /* 0x0000004a4e4a7220 */ /* 0x040fe40000400000 */
[C---:B------:R-:W-:Y:S02]  /*23d0*/  FMUL R75, R78.reuse, R75 ;  /* 0x0000004b4e4b7220 */ /* 0x040fe40000400000 */
[C---:B------:R-:W-:Y:S02]  /*23e0*/  FMUL R68, R79.reuse, R68 ;  /* 0x000000444f447220 */ /* 0x040fe40000400000 */
[----:B------:R-:W-:Y:S02]  /*23f0*/  FMUL R69, R79, R69 ;  /* 0x000000454f457220 */ /* 0x000fe40000400000 */
        /* <DEDUP_REMOVED lines=19> */
[----:B------:R-:W-:Y:S02]  /*2530*/  FMUL R41, R79, R41 ;  /* 0x000000294f297220 */ /* 0x000fe40000400000 */
[C---:B------:R-:W-:Y:S02]  /*2540*/  FMUL R42, R78.reuse, R42 ;  /* 0x0000002a4e2a7220 */ /* 0x040fe40000400000 */
[----:B------:R-:W-:Y:S02]  /*2550*/  FMUL R43, R78, R43 ;  /* 0x0000002b4e2b7220 */ /* 0x000fe40000400000 */
[----:B------:R-:W-:Y:S02]  /*2560*/  FADD R89, R89, -R5 ;  /* 0x8000000559597221 */ /* 0x000fe40000000000 */
[----:B------:R-:W-:Y:S01]  /*2570*/  FADD R87, R87, -R7 ;  /* 0x8000000757577221 */ /* 0x000fe20000000000 */
[----:B------:R-:W-:Y:S01]  /*2580*/  HMMA.16816.F32.BF16 R72, R44, R32, R72 ;  /* 0x000000202c48723c */ /* 0x000fe20000041848 */
[----:B------:R-:W-:-:S02]  /*2590*/  FADD R88, R88, -R5 ;  /* 0x8000000558587221 */ /* 0x000fc40000000000 */
[----:B------:R-:W-:-:S05]  /*25a0*/  FADD R86, R86, -R7 ;  /* 0x8000000756567221 */ /* 0x000fca0000000000 */
[----:B------:R-:W-:Y:S01]  /*25b0*/  HMMA.16816.F32.BF16 R68, R44, R28, R68 ;  /* 0x0000001c2c44723c */ /* 0x000fe20000041844 */
[----:B------:R-:W-:-:S07]  /*25c0*/  FADD R85, R85, -R5 ;  /* 0x8000000555557221 */ /* 0x000fce0000000000 */
[----:B-1----:R-:W-:Y:S01]  /*25d0*/  HMMA.16816.F32.BF16 R64, R44, R24, R64 ;  /* 0x000000182c40723c */ /* 0x002fe20000041840 */
[----:B------:R-:W-:-:S07]  /*25e0*/  FADD R82, R82, -R7 ;  /* 0x8000000752527221 */ /* 0x000fce0000000000 */
[C---:B0-----:R-:W-:Y:S08]  /*25f0*/  HMMA.16816.F32.BF16 R60, R44.reuse, R20, R60 ;  /* 0x000000142c3c723c */ /* 0x041ff0000004183c */
[C---:B--2---:R-:W-:Y:S08]  /*2600*/  HMMA.16816.F32.BF16 R56, R44.reuse, R16, R56 ;  /* 0x000000102c38723c */ /* 0x044ff00000041838 */
[----:B---3--:R-:W-:Y:S01]  /*2610*/  HMMA.16816.F32.BF16 R48, R44, R8, R48 ;  /* 0x000000082c30723c */ /* 0x008fe20000041830 */
[----:B------:R-:W-:-:S07]  /*2620*/  FMUL R17, R88, 1.4426950216293334961 ;  /* 0x3fb8aa3b58117820 */ /* 0x000fce0000400000 */
[----:B------:R-:W-:Y:S01]  /*2630*/  HMMA.16816.F32.BF16 R40, R44, R36, R40 ;  /* 0x000000242c28723c */ /* 0x000fe20000041828 */
[----:B------:R-:W-:-:S06]  /*2640*/  FMUL R16, R86, 1.4426950216293334961 ;  /* 0x3fb8aa3b56107820 */ /* 0x000fcc0000400000 */
[----:B------:R-:W-:Y:S02]  /*2650*/  FMUL R44, R89, 1.4426950216293334961 ;  /* 0x3fb8aa3b592c7820 */ /* 0x000fe40000400000 */
[----:B------:R-:W-:Y:S02]  /*2660*/  FMUL R45, R87, 1.4426950216293334961 ;  /* 0x3fb8aa3b572d7820 */ /* 0x000fe40000400000 */
[----:B------:R-:W-:Y:S02]  /*2670*/  FMUL R46, R85, 1.4426950216293334961 ;  /* 0x3fb8aa3b552e7820 */ /* 0x000fe40000400000 */
[----:B------:R-:W0:Y:S01]  /*2680*/  MUFU.EX2 R44, R44 ;  /* 0x0000002c002c7308 */ /* 0x000e220000000800 */
[----:B------:R-:W-:Y:S02]  /*2690*/  FADD R84, R84, -R5 ;  /* 0x8000000554547221 */ /* 0x000fe40000000000 */
[----:B------:R-:W-:Y:S02]  /*26a0*/  FMUL R47, R82, 1.4426950216293334961 ;  /* 0x3fb8aa3b522f7820 */ /* 0x000fe40000400000 */
[----:B------:R-:W-:-:S03]  /*26b0*/  FADD R83, R83, -R7 ;  /* 0x8000000753537221 */ /* 0x000fc60000000000 */
[----:B------:R-:W1:Y:S01]  /*26c0*/  MUFU.EX2 R45, R45 ;  /* 0x0000002d002d7308 */ /* 0x000e620000000800 */
[----:B------:R-:W-:Y:S02]  /*26d0*/  FMUL R21, R84, 1.4426950216293334961 ;  /* 0x3fb8aa3b54157820 */ /* 0x000fe40000400000 */
[----:B------:R-:W-:-:S05]  /*26e0*/  FMUL R20, R83, 1.4426950216293334961 ;  /* 0x3fb8aa3b53147820 */ /* 0x000fca0000400000 */
[----:B------:R-:W2:Y:S01]  /*26f0*/  MUFU.EX2 R17, R17 ;  /* 0x0000001100117308 */ /* 0x000ea20000000800 */
[----:B------:R-:W-:-:S07]  /*2700*/  FADD R81, R81, R12 ;  /* 0x0000000c51517221 */ /* 0x000fce0000000000 */
[----:B------:R-:W3:Y:S01]  /*2710*/  MUFU.EX2 R16, R16 ;  /* 0x0000001000107308 */ /* 0x000ee20000000800 */
[----:B------:R-:W-:-:S07]  /*2720*/  FADD R80, R80, R13 ;  /* 0x0000000d50507221 */ /* 0x000fce0000000000 */
[----:B------:R-:W4:Y:S01]  /*2730*/  MUFU.EX2 R46, R46 ;  /* 0x0000002e002e7308 */ /* 0x000f220000000800 */
[----:B0-----:R-:W-:-:S07]  /*2740*/  FADD R8, R44, R81 ;  /* 0x000000512c087221 */ /* 0x001fce0000000000 */
[----:B------:R-:W0:Y:S01]  /*2750*/  MUFU.EX2 R47, R47 ;  /* 0x0000002f002f7308 */ /* 0x000e220000000800 */
[----:B-1----:R-:W-:-:S07]  /*2760*/  FADD R13, R45, R80 ;  /* 0x000000502d0d7221 */ /* 0x002fce0000000000 */
[----:B------:R-:W1:Y:S01]  /*2770*/  MUFU.EX2 R21, R21 ;  /* 0x0000001500157308 */ /* 0x000e620000000800 */
[----:B--2---:R-:W-:-:S07]  /*2780*/  FADD R9, R17, R8 ;  /* 0x0000000811097221 */ /* 0x004fce0000000000 */
[----:B------:R-:W2:Y:S01]  /*2790*/  MUFU.EX2 R20, R20 ;  /* 0x0000001400147308 */ /* 0x000ea20000000800 */
[----:B---3--:R-:W-:Y:S02]  /*27a0*/  FADD R8, R16, R13 ;  /* 0x0000000d10087221 */ /* 0x008fe40000000000 */
[----:B----4-:R-:W-:Y:S02]  /*27b0*/  FADD R12, R46, R9 ;  /* 0x000000092e0c7221 */ /* 0x010fe40000000000 */
[----:B0-----:R-:W-:Y:S02]  /*27c0*/  FADD R9, R47, R8 ;  /* 0x000000082f097221 */ /* 0x001fe40000000000 */
[----:B-1----:R-:W-:Y:S02]  /*27d0*/  FADD R8, R21, R12 ;  /* 0x0000000c15087221 */ /* 0x002fe40000000000 */
[----:B--2---:R-:W-:-:S03]  /*27e0*/  FADD R9, R20, R9 ;  /* 0x0000000914097221 */ /* 0x004fc60000000000 */
[----:B------:R-:W0:Y:S04]  /*27f0*/  SHFL.BFLY PT, R12, R8, 0x2, 0x1f ;  /* 0x0c401f00080c7f89 */ /* 0x000e2800000e0000 */
[----:B------:R-:W1:Y:S04]  /*2800*/  SHFL.BFLY PT, R13, R9, 0x2, 0x1f ;  /* 0x0c401f00090d7f89 */ /* 0x000e6800000e0000 */
[----:B------:R-:W2:Y:S01]  /*2810*/  S2R R33, SR_CTAID.X ;  /* 0x0000000000217919 */ /* 0x000ea20000002500 */
[----:B------:R-:W-:Y:S02]  /*2820*/  F2FP.BF16.PACK_AB R44, R17, R44 ;  /* 0x0000002c112c723e */ /* 0x000fe400000010ff */
[----:B------:R-:W-:-:S02]  /*2830*/  F2FP.BF16.PACK_AB R45, R16, R45 ;  /* 0x0000002d102d723e */ /* 0x000fc400000010ff */
[----:B------:R-:W-:Y:S02]  /*2840*/  F2FP.BF16.PACK_AB R46, R21, R46 ;  /* 0x0000002e152e723e */ /* 0x000fe400000010ff */
[----:B------:R-:W-:Y:S01]  /*2850*/  F2FP.BF16.PACK_AB R47, R20, R47 ;  /* 0x0000002f142f723e */ /* 0x000fe200000010ff */
[----:B------:R-:W-:Y:S01]  /*2860*/  UIADD3 UR4, UP0, UR4, 0x20, URZ ;  /* 0x0000002004047890 */ /* 0x000fe2000ff1e03f */
[----:B0-----:R-:W-:Y:S02]  /*2870*/  FADD R12, R8, R12 ;  /* 0x0000000c080c7221 */ /* 0x001fe40000000000 */
[----:B-1----:R-:W-:-:S03]  /*2880*/  FADD R13, R9, R13 ;  /* 0x0000000d090d7221 */ /* 0x002fc60000000000 */
[----:B------:R-:W-:Y:S01]  /*2890*/  HMMA.16816.F32.BF16 R52, R44, R14, R52 ;  /* 0x0000000e2c34723c */ /* 0x000fe20000041834 */
[----:B------:R-:W0:Y:S01]  /*28a0*/  SHFL.BFLY PT, R9, R12, 0x1, 0x1f ;  /* 0x0c201f000c097f89 */ /* 0x000e2200000e0000 */
[----:B--2---:R-:W-:-:S03]  /*28b0*/  IMAD.SHL.U32 R33, R33, 0x80, RZ ;  /* 0x0000008021217824 */ /* 0x004fc600078e00ff */
[----:B------:R-:W1:Y:S01]  /*28c0*/  SHFL.BFLY PT, R14, R13, 0x1, 0x1f ;  /* 0x0c201f000d0e7f89 */ /* 0x000e6200000e0000 */
[----:B------:R-:W-:Y:S01]  /*28d0*/  UIADD3.X UR5, URZ, UR5, URZ, UP0, !UPT ;  /* 0x000000053f057290 */ /* 0x000fe200087fe43f */
[----:B------:R-:W-:-:S04]  /*28e0*/  IADD3 R33, R33, 0x80, RZ ;  /* 0x0000008021217810 */ /* 0x000fc80007ffe0ff */
[----:B------:R-:W-:Y:S02]  /*28f0*/  ISETP.LE.U32.AND P0, PT, R33, UR4, PT ;  /* 0x0000000421007c0c */ /* 0x000fe4000bf03070 */
[----:B------:R-:W-:-:S04]  /*2900*/  MOV R8, UR5 ;  /* 0x0000000500087c02 */ /* 0x000fc80008000f00 */
[----:B------:R-:W-:Y:S01]  /*2910*/  ISETP.GE.U32.AND.EX P0, PT, R8, RZ, PT, P0 ;  /* 0x000000ff0800720c */ /* 0x000fe20003f06100 */
[----:B------:R-:W-:Y:S01]  /*2920*/  HMMA.16816.F32.BF16 R48, R44, R10, R48 ;  /* 0x0000000a2c30723c */ /* 0x000fe20000041830 */
[----:B0-----:R-:W-:-:S06]  /*2930*/  FADD R8, R12, R9 ;  /* 0x000000090c087221 */ /* 0x001fcc0000000000 */
[----:B------:R-:W-:Y:S01]  /*2940*/  IMAD.MOV.U32 R11, RZ, RZ, 0x20 ;  /* 0x00000020ff0b7424 */ /* 0x000fe200078e00ff */
[----:B------:R-:W-:Y:S01]  /*2950*/  HMMA.16816.F32.BF16 R72, R44, R34, R72 ;  /* 0x000000222c48723c */ /* 0x000fe20000041848 */
[----:B-1----:R-:W-:Y:S02]  /*2960*/  FADD R9, R13, R14 ;  /* 0x0000000e0d097221 */ /* 0x002fe40000000000 */
[----:B------:R-:W-:Y:S02]  /*2970*/  FFMA R91, R79, R91, R8 ;  /* 0x0000005b4f5b7223 */ /* 0x000fe40000000008 */
[----:B------:R-:W-:-:S03]  /*2980*/  IMAD R0, R11, c[0x0][0x1b4], R0 ;  /* 0x00006d000b007a24 */ /* 0x000fc600078e0200 */
[----:B------:R-:W-:Y:S01]  /*2990*/  HMMA.16816.F32.BF16 R68, R44, R30, R68 ;  /* 0x0000001e2c44723c */ /* 0x000fe20000041844 */
[----:B------:R-:W-:Y:S02]  /*29a0*/  IMAD R6, R11, c[0x0][0x1a4], R6 ;  /* 0x000069000b067a24 */ /* 0x000fe400078e0206 */
[----:B------:R-:W-:Y:S02]  /*29b0*/  FFMA R90, R78, R90, R9 ;  /* 0x0000005a4e5a7223 */ /* 0x000fe40000000009 */
[----:B------:R-:W-:-:S03]  /*29c0*/  IMAD.MOV.U32 R12, RZ, RZ, R5 ;  /* 0x000000ffff0c7224 */ /* 0x000fc600078e0005 */
[----:B------:R-:W-:Y:S01]  /*29d0*/  HMMA.16816.F32.BF16 R64, R44, R26, R64 ;  /* 0x0000001a2c40723c */ /* 0x000fe20000041840 */
[----:B------:R-:W-:-:S07]  /*29e0*/  IMAD.MOV.U32 R8, RZ, RZ, R7 ;  /* 0x000000ffff087224 */ /* 0x000fce00078e0007 */
[C---:B------:R-:W-:Y:S08]  /*29f0*/  HMMA.16816.F32.BF16 R60, R44.reuse, R22, R60 ;  /* 0x000000162c3c723c */ /* 0x040ff0000004183c */
[C---:B------:R-:W-:Y:S08]  /*2a00*/  HMMA.16816.F32.BF16 R56, R44.reuse, R18, R56 ;  /* 0x000000122c38723c */ /* 0x040ff00000041838 */
[----:B------:R-:W-:Y:S01]  /*2a10*/  HMMA.16816.F32.BF16 R40, R44, R38, R40 ;  /* 0x000000262c28723c */ /* 0x000fe20000041828 */
[----:B------:R-:W-:Y:S01]  /*2a20*/  @P0 CALL.REL.NOINC `(.L_x_1) ;  /* 0x0000001000000944 */ /* 0x000fe20003c00000 */
[----:B------:R-:W-:Y:S06]  /*2a30*/  BRA `(.L_x_2) ;  /* 0xffffea9000007947 */ /* 0x000fec000383ffff */
.L_x_1:
[----:B------:R-:W-:-:S08]  /*2a40*/  NOP ;  /* 0x0000000000007918 */ /* 0x000fd00000000000 */
[----:B------:R-:W-:Y:S01]  /*2a50*/  MOV R0, R5 ;  /* 0x0000000500007202 */ /* 0x000fe20000000f00 */
[----:B------:R-:W-:-:S07]  /*2a60*/  IMAD.MOV.U32 R2, RZ, RZ, R7 ;  /* 0x000000ffff027224 */ /* 0x000fce00078e0007 */
.L_x_0:
[----:B------:R-:W0:Y:S01]  /*2a70*/  S2R R3, SR_TID.X ;  /* 0x0000000000037919 */ /* 0x000e220000002100 */
[C---:B------:R-:W-:Y:S01]  /*2a80*/  FMUL R23, R91.reuse, 8388608 ;  /* 0x4b0000005b177820 */ /* 0x040fe20000400000 */
[----:B------:R-:W-:Y:S01]  /*2a90*/  FSETP.GEU.AND P2, PT, R91, 1.175494350822287508e-38, PT ;  /* 0x008000005b00780b */ /* 0x000fe20003f4e000 */
[C---:B------:R-:W-:Y:S01]  /*2aa0*/  FMUL R24, R90.reuse, 8388608 ;  /* 0x4b0000005a187820 */ /* 0x040fe20000400000 */
[----:B------:R-:W1:Y:S01]  /*2ab0*/  S2R R92, SR_TID.X ;  /* 0x00000000005c7919 */ /* 0x000e620000002100 */
[C---:B------:R-:W-:Y:S01]  /*2ac0*/  FSETP.GEU.AND P3, PT, R90.reuse, 1.175494350822287508e-38, PT ;  /* 0x008000005a00780b */ /* 0x040fe20003f6e000 */
[----:B------:R-:W-:Y:S01]  /*2ad0*/  IMAD.MOV.U32 R18, RZ, RZ, R62 ;  /* 0x000000ffff127224 */ /* 0x000fe200078e003e */
[----:B------:R-:W-:Y:S01]  /*2ae0*/  FSEL R23, R23, R91, !P2 ;  /* 0x0000005b17177208 */ /* 0x000fe20005000000 */
[----:B------:R-:W2:Y:S01]  /*2af0*/  S2R R17, SR_TID.X ;  /* 0x0000000000117919 */ /* 0x000ea20000002100 */
[----:B------:R-:W-:Y:S01]  /*2b00*/  FSETP.GT.AND P1, PT, |R90|, 8.50705917302346158658e+37, PT ;  /* 0x7e8000005a00780b */ /* 0x000fe20003f24200 */
[----:B---3--:R-:W-:Y:S01]  /*2b10*/  IMAD R9, R125, c[0x0][0x1c4], RZ ;  /* 0x000071007d097a24 */ /* 0x008fe200078e02ff */
[----:B------:R-:W-:Y:S01]  /*2b20*/  MOV R16, R63 ;  /* 0x0000003f00107202 */ /* 0x000fe20000000f00 */
[----:B------:R-:W3:Y:S01]  /*2b30*/  S2R R89, SR_CTAID.Y ;  /* 0x0000000000597919 */ /* 0x000ee20000002600 */
[----:B------:R-:W-:Y:S01]  /*2b40*/  FSEL R24, R24, R90, !P3 ;  /* 0x0000005a18187208 */ /* 0x000fe20005800000 */
[----:B------:R-:W-:Y:S01]  /*2b50*/  IMAD.MOV.U32 R14, RZ, RZ, R40 ;  /* 0x000000ffff0e7224 */ /* 0x000fe200078e0028 */
[----:B------:R-:W-:Y:S01]  /*2b60*/  FSEL R63, RZ, -23, P3 ;  /* 0xc1b80000ff3f7808 */ /* 0x000fe20001800000 */
[----:B------:R-:W4:Y:S01]  /*2b70*/  S2R R44, SR_TID.X ;  /* 0x00000000002c7919 */ /* 0x000f220000002100 */
[----:B------:R-:W-:-:S02]  /*2b80*/  FSETP.GEU.AND P3, PT, |R90|, 1.175494350822287508e-38, PT ;  /* 0x008000005a00780b */ /* 0x000fc40003f6e200 */
[----:B------:R-:W-:Y:S01]  /*2b90*/  FSEL R62, RZ, -23, P2 ;  /* 0xc1b80000ff3e7808 */ /* 0x000fe20001000000 */
[----:B------:R-:W-:Y:S01]  /*2ba0*/  BAR.SYNC.DEFER_BLOCKING 0x0 ;  /* 0x0000000000007b1d */ /* 0x000fe20000010000 */
[----:B------:R-:W-:Y:S01]  /*2bb0*/  FSETP.GT.AND P2, PT, |R91|, 8.50705917302346158658e+37, PT ;  /* 0x7e8000005b00780b */ /* 0x000fe20003f44200 */
[----:B------:R-:W-:Y:S01]  /*2bc0*/  @P1 FMUL R90, R90, 0.25 ;  /* 0x3e8000005a5a1820 */ /* 0x000fe20000400000 */
[----:B0-----:R-:W-:Y:S01]  /*2bd0*/  LOP3.LUT R4, R3, 0x1c, RZ, 0xc0, !PT ;  /* 0x0000001c03047812 */ /* 0x001fe200078ec0ff */
[----:B------:R-:W-:Y:S01]  /*2be0*/  @P1 FMUL R43, R43, 0.25 ;  /* 0x3e8000002b2b1820 */ /* 0x000fe20000400000 */
[----:B------:R-:W-:Y:S01]  /*2bf0*/  LOP3.LUT R3, R3, 0xe0, RZ, 0xc0, !PT ;  /* 0x000000e003037812 */ /* 0x000fe200078ec0ff */
[----:B------:R-:W-:Y:S01]  /*2c00*/  @P1 FMUL R42, R42, 0.25 ;  /* 0x3e8000002a2a1820 */ /* 0x000fe20000400000 */
[----:B-1----:R-:W-:Y:S01]  /*2c10*/  SHF.R.U32.HI R11, RZ, 0x1, R92 ;  /* 0x00000001ff0b7819 */ /* 0x002fe2000001165c */
[C---:B------:R-:W-:Y:S01]  /*2c20*/  IMAD.SHL.U32 R6, R92.reuse, 0x200, RZ ;  /* 0x000002005c067824 */ /* 0x040fe200078e00ff */
[----:B------:R-:W-:Y:S01]  /*2c30*/  SHF.L.U32 R7, R92, 0x2, RZ ;  /* 0x000000025c077819 */ /* 0x000fe200000006ff */
[----:B------:R-:W-:Y:S01]  /*2c40*/  IMAD R15, R3, 0x2, R4 ;  /* 0x00000002030f7824 */ /* 0x000fe200078e0204 */
[----:B--2---:R-:W-:Y:S01]  /*2c50*/  LOP3.LUT R17, R17, 0x3, RZ, 0xc0, !PT ;  /* 0x0000000311117812 */ /* 0x004fe200078ec0ff */
[----:B------:R-:W0:Y:S01]  /*2c60*/  S2R R3, SR_TID.X ;  /* 0x0000000000037919 */ /* 0x000e220000002100 */
[----:B------:R-:W-:Y:S01]  /*2c70*/  @!P3 FMUL R90, R90, 16777216 ;  /* 0x4b8000005a5ab820 */ /* 0x000fe20000400000 */
[----:B------:R-:W-:Y:S01]  /*2c80*/  LOP3.LUT R10, R6, 0x3000, RZ, 0xc0, !PT ;  /* 0x00003000060a7812 */ /* 0x000fe200078ec0ff */
[----:B------:R-:W-:Y:S01]  /*2c90*/  @P1 FMUL R51, R51, 0.25 ;  /* 0x3e80000033331820 */ /* 0x000fe20000400000 */
[----:B------:R-:W-:Y:S01]  /*2ca0*/  LOP3.LUT R6, R11, 0x4, RZ, 0xc0, !PT ;  /* 0x000000040b067812 */ /* 0x000fe200078ec0ff */
[----:B------:R-:W-:Y:S01]  /*2cb0*/  @P1 FMUL R50, R50, 0.25 ;  /* 0x3e80000032321820 */ /* 0x000fe20000400000 */
[----:B------:R-:W-:Y:S01]  /*2cc0*/  LOP3.LUT R13, R7, 0x1c0, RZ, 0xc0, !PT ;  /* 0x000001c0070d7812 */ /* 0x000fe200078ec0ff */
[----:B------:R-:W-:Y:S01]  /*2cd0*/  @P1 FMUL R55, R55, 0.25 ;  /* 0x3e80000037371820 */ /* 0x000fe20000400000 */
[----:B----4-:R-:W-:Y:S01]  /*2ce0*/  SHF.R.U32.HI R44, RZ, 0x7, R44 ;  /* 0x00000007ff2c7819 */ /* 0x010fe2000001162c */
[----:B------:R-:W-:Y:S01]  /*2cf0*/  @P1 FMUL R54, R54, 0.25 ;  /* 0x3e80000036361820 */ /* 0x000fe20000400000 */
[----:B------:R-:W-:Y:S01]  /*2d00*/  LOP3.LUT P0, RZ, R92, 0x80, RZ, 0xc0, !PT ;  /* 0x000000805cff7812 */ /* 0x000fe2000780c0ff */
[----:B------:R-:W-:Y:S01]  /*2d10*/  @P1 FMUL R59, R59, 0.25 ;  /* 0x3e8000003b3b1820 */ /* 0x000fe20000400000 */
[----:B------:R-:W-:Y:S01]  /*2d20*/  SGXT.U32 R44, R44, 0x1 ;  /* 0x000000012c2c781a */ /* 0x000fe20000000000 */
[----:B------:R-:W-:-:S02]  /*2d30*/  @P1 FMUL R58, R58, 0.25 ;  /* 0x3e8000003a3a1820 */ /* 0x000fc40000400000 */
[----:B------:R-:W-:Y:S02]  /*2d40*/  @P1 FMUL R16, R16, 0.25 ;  /* 0x3e80000010101820 */ /* 0x000fe40000400000 */
[----:B------:R-:W-:Y:S02]  /*2d50*/  @P1 FMUL R18, R18, 0.25 ;  /* 0x3e80000012121820 */ /* 0x000fe40000400000 */
[----:B------:R-:W-:Y:S02]  /*2d60*/  @P1 FMUL R67, R67, 0.25 ;  /* 0x3e80000043431820 */ /* 0x000fe40000400000 */
[----:B------:R-:W-:Y:S02]  /*2d70*/  @P1 FMUL R66, R66, 0.25 ;  /* 0x3e80000042421820 */ /* 0x000fe40000400000 */
[----:B------:R-:W-:Y:S02]  /*2d80*/  @P1 FMUL R71, R71, 0.25 ;  /* 0x3e80000047471820 */ /* 0x000fe40000400000 */
[----:B0-----:R-:W-:-:S02]  /*2d90*/  IMAD.SHL.U32 R3, R3, 0x8, RZ ;  /* 0x0000000803037824 */ /* 0x001fc400078e00ff */
[----:B------:R-:W-:Y:S02]  /*2da0*/  @P1 FMUL R70, R70, 0.25 ;  /* 0x3e80000046461820 */ /* 0x000fe40000400000 */
[----:B------:R-:W-:Y:S01]  /*2db0*/  @P1 FMUL R75, R75, 0.25 ;  /* 0x3e8000004b4b1820 */ /* 0x000fe20000400000 */
[----:B------:R-:W-:Y:S01]  /*2dc0*/  LOP3.LUT R12, R3, 0x38, RZ, 0xc0, !PT ;  /* 0x00000038030c7812 */ /* 0x000fe200078ec0ff */
[----:B------:R-:W-:Y:S01]  /*2dd0*/  @P1 FMUL R74, R74, 0.25 ;  /* 0x3e8000004a4a1820 */ /* 0x000fe20000400000 */
[----:B------:R-:W-:Y:S01]  /*2de0*/  IADD3 R3, R23, -0x3f3504f3, RZ ;  /* 0xc0cafb0d17037810 */ /* 0x000fe20007ffe0ff */
[----:B---3--:R-:W-:Y:S01]  /*2df0*/  IMAD R8, R89, c[0x0][0x1c0], RZ ;  /* 0x0000700059087a24 */ /* 0x008fe200078e02ff */
[----:B------:R-:W-:Y:S01]  /*2e00*/  FSETP.GEU.AND P1, PT, |R91|, 1.175494350822287508e-38, PT ;  /* 0x008000005b00780b */ /* 0x000fe20003f2e200 */
[----:B------:R-:W-:Y:S01]  /*2e10*/  IMAD R10, R17, 0x20, R10 ;  /* 0x00000020110a7824 */ /* 0x000fe200078e020a */
[----:B------:R-:W-:Y:S01]  /*2e20*/  LOP3.LUT R4, R3, 0xff800000, RZ, 0xc0, !PT ;  /* 0xff80000003047812 */ /* 0x000fe200078ec0ff */
[----:B------:R-:W-:Y:S01]  /*2e30*/  IMAD.SHL.U32 R20, R8, 0x2, RZ ;  /* 0x0000000208147824 */ /* 0x000fe200078e00ff */
[----:B------:R-:W0:Y:S01]  /*2e40*/  S2R R17, SR_TID.X ;  /* 0x0000000000117919 */ /* 0x000e220000002100 */
[----:B------:R-:W-:Y:S01]  /*2e50*/  IMAD.SHL.U32 R11, R9, 0x2, RZ ;  /* 0x00000002090b7824 */ /* 0x000fe200078e00ff */
[----:B------:R-:W1:Y:S01]  /*2e60*/  I2F R5, R4 ;  /* 0x0000000400057306 */ /* 0x000e620000201400 */
[----:B------:R-:W-:Y:S01]  /*2e70*/  IADD3 R3, R24, -0x3f3504f3, RZ ;  /* 0xc0cafb0d18037810 */ /* 0x000fe20007ffe0ff */
[----:B------:R-:W-:-:S02]  /*2e80*/  @P2 FMUL R91, R91, 0.25 ;  /* 0x3e8000005b5b2820 */ /* 0x000fc40000400000 */
[----:B------:R-:W-:Y:S01]  /*2e90*/  IADD3 R20, P4, P5, R11, c[0x0][0x178], R20 ;  /* 0x00005e000b147a10 */ /* 0x000fe20007d9e014 */
[----:B------:R-:W-:Y:S01]  /*2ea0*/  IMAD.SHL.U32 R11, R15, 0x4, RZ ;  /* 0x000000040f0b7824 */ /* 0x000fe200078e00ff */
[----:B------:R-:W-:Y:S01]  /*2eb0*/  LOP3.LUT R7, R3, 0xff800000, RZ, 0xc0, !PT ;  /* 0xff80000003077812 */ /* 0x000fe200078ec0ff */
[----:B------:R-:W-:Y:S01]  /*2ec0*/  @!P3 FMUL R43, R43, 16777216 ;  /* 0x4b8000002b2bb820 */ /* 0x000fe20000400000 */
[----:B------:R-:W-:Y:S01]  /*2ed0*/  IADD3 R3, R6, R12, R13 ;  /* 0x0000000c06037210 */ /* 0x000fe20007ffe00d */
[----:B------:R-:W-:Y:S01]  /*2ee0*/  @!P3 FMUL R42, R42, 16777216 ;  /* 0x4b8000002a2ab820 */ /* 0x000fe20000400000 */
[----:B------:R-:W-:Y:S01]  /*2ef0*/  LOP3.LUT R26, R10, R11, RZ, 0x3c, !PT ;  /* 0x0000000b0a1a7212 */ /* 0x000fe200078e3cff */
[----:B------:R-:W-:Y:S01]  /*2f00*/  @!P3 FMUL R51, R51, 16777216 ;  /* 0x4b8000003333b820 */ /* 0x000fe20000400000 */
[----:B------:R2:W-:Y:S01]  /*2f10*/  I2F R6, R7 ;  /* 0x0000000700067306 */ /* 0x0005e20000201400 */
[----:B------:R-:W-:Y:S01]  /*2f20*/  @!P3 FMUL R50, R50, 16777216 ;  /* 0x4b8000003232b820 */ /* 0x000fe20000400000 */
[----:B------:R-:W-:Y:S01]  /*2f30*/  SHF.L.U32 R12, R92, 0xb, RZ ;  /* 0x0000000b5c0c7819 */ /* 0x000fe200000006ff */
[----:B------:R-:W-:-:S02]  /*2f40*/  @!P3 FMUL R55, R55, 16777216 ;  /* 0x4b8000003737b820 */ /* 0x000fc40000400000 */
[----:B-1----:R-:W-:Y:S01]  /*2f50*/  FFMA.FTZ R62, R5, 1.1920928955078125e-07, R62 ;  /* 0x34000000053e7823 */ /* 0x002fe2000001003e */
[----:B------:R-:W-:Y:S01]  /*2f60*/  LOP3.LUT R12, R12, 0x3000, RZ, 0xc0, !PT ;  /* 0x000030000c0c7812 */ /* 0x000fe200078ec0ff */
[----:B------:R-:W-:Y:S01]  /*2f70*/  @!P3 FMUL R54, R54, 16777216 ;  /* 0x4b8000003636b820 */ /* 0x000fe20000400000 */
[----:B------:R-:W1:Y:S01]  /*2f80*/  MUFU.RCP R5, R90 ;  /* 0x0000005a00057308 */ /* 0x000e620000001000 */
[----:B------:R-:W-:Y:S01]  /*2f90*/  @!P3 FMUL R59, R59, 16777216 ;  /* 0x4b8000003b3bb820 */ /* 0x000fe20000400000 */
[----:B0-----:R-:W-:Y:S01]  /*2fa0*/  LOP3.LUT R17, R17, 0xff, RZ, 0xc0, !PT ;  /* 0x000000ff11117812 */ /* 0x001fe200078ec0ff */
[----:B------:R-:W-:Y:S01]  /*2fb0*/  @!P3 FMUL R58, R58, 16777216 ;  /* 0x4b8000003a3ab820 */ /* 0x000fe20000400000 */
[----:B--2---:R-:W-:Y:S01]  /*2fc0*/  IADD3 R7, R24, -R7, RZ ;  /* 0x8000000718077210 */ /* 0x004fe20007ffe0ff */
[----:B------:R-:W-:Y:S02]  /*2fd0*/  @!P3 FMUL R16, R16, 16777216 ;  /* 0x4b8000001010b820 */ /* 0x000fe40000400000 */
[----:B------:R-:W-:-:S02]  /*2fe0*/  @!P3 FMUL R18, R18, 16777216 ;  /* 0x4b8000001212b820 */ /* 0x000fc40000400000 */
[----:B------:R-:W-:Y:S02]  /*2ff0*/  @!P3 FMUL R67, R67, 16777216 ;  /* 0x4b8000004343b820 */ /* 0x000fe40000400000 */
[----:B------:R-:W-:Y:S02]  /*3000*/  @!P3 FMUL R66, R66, 16777216 ;  /* 0x4b8000004242b820 */ /* 0x000fe40000400000 */
[----:B------:R-:W-:Y:S02]  /*3010*/  @!P3 FMUL R71, R71, 16777216 ;  /* 0x4b8000004747b820 */ /* 0x000fe40000400000 */
[----:B------:R-:W-:Y:S02]  /*3020*/  @!P3 FMUL R70, R70, 16777216 ;  /* 0x4b8000004646b820 */ /* 0x000fe40000400000 */
[----:B------:R-:W-:Y:S02]  /*3030*/  @!P3 FMUL R75, R75, 16777216 ;  /* 0x4b8000004b4bb820 */ /* 0x000fe40000400000 */
[----:B------:R-:W-:Y:S01]  /*3040*/  @!P3 FMUL R74, R74, 16777216 ;  /* 0x4b8000004a4ab820 */ /* 0x000fe20000400000 */
[----:B------:R-:W-:Y:S01]  /*3050*/  ISETP.GE.U32.AND P3, PT, R24, 0x7f800000, PT ;  /* 0x7f8000001800780c */ /* 0x000fe20003f66070 */
[----:B------:R-:W-:-:S02]  /*3060*/  @!P1 FMUL R91, R91, 16777216 ;  /* 0x4b8000005b5b9820 */ /* 0x000fc40000400000 */
[C---:B-1----:R-:W-:Y:S02]  /*3070*/  FMUL R29, R5.reuse, R43 ;  /* 0x0000002b051d7220 */ /* 0x042fe40000400000 */
[C---:B------:R-:W-:Y:S02]  /*3080*/  FMUL R30, R5.reuse, R42 ;  /* 0x0000002a051e7220 */ /* 0x040fe40000400000 */
[C---:B------:R-:W-:Y:S02]  /*3090*/  FMUL R32, R5.reuse, R51 ;  /* 0x0000003305207220 */ /* 0x040fe40000400000 */
[C---:B------:R-:W-:Y:S02]  /*30a0*/  FMUL R31, R5.reuse, R50 ;  /* 0x00000032051f7220 */ /* 0x040fe40000400000 */
[C---:B------:R-:W-:Y:S02]  /*30b0*/  FMUL R11, R5.reuse, R55 ;  /* 0x00000037050b7220 */ /* 0x040fe40000400000 */
[----:B------:R-:W-:-:S02]  /*30c0*/  FMUL R25, R5, R54 ;  /* 0x0000003605197220 */ /* 0x000fc40000400000 */
[C---:B------:R-:W-:Y:S02]  /*30d0*/  FMUL R34, R5.reuse, R59 ;  /* 0x0000003b05227220 */ /* 0x040fe40000400000 */
        /* <DEDUP_REMOVED lines=8> */
[----:B------:R-:W-:Y:S02]  /*3160*/  FMUL R74, R5, R74 ;  /* 0x0000004a054a7220 */ /* 0x000fe40000400000 */
[----:B------:R0:W1:Y:S01]  /*3170*/  MUFU.RCP R5, R91 ;  /* 0x0000005b00057308 */ /* 0x0000620000001000 */
[----:B------:R-:W-:Y:S02]  /*3180*/  @P2 FMUL R14, R14, 0.25 ;  /* 0x3e8000000e0e2820 */ /* 0x000fe40000400000 */
[----:B------:R-:W-:-:S02]  /*3190*/  @P2 FMUL R41, R41, 0.25 ;  /* 0x3e80000029292820 */ /* 0x000fc40000400000 */
[----:B------:R-:W-:Y:S02]  /*31a0*/  @P2 FMUL R49, R49, 0.25 ;  /* 0x3e80000031312820 */ /* 0x000fe40000400000 */
[----:B------:R-:W-:Y:S02]  /*31b0*/  @P2 FMUL R48, R48, 0.25 ;  /* 0x3e80000030302820 */ /* 0x000fe40000400000 */
[----:B------:R-:W-:Y:S01]  /*31c0*/  @P2 FMUL R53, R53, 0.25 ;  /* 0x3e80000035352820 */ /* 0x000fe20000400000 */
[----:B0-----:R-:W-:Y:S01]  /*31d0*/  SHF.L.U32 R91, R92, 0x1, RZ ;  /* 0x000000015c5b7819 */ /* 0x001fe200000006ff */
[----:B------:R-:W-:Y:S02]  /*31e0*/  @P2 FMUL R52, R52, 0.25 ;  /* 0x3e80000034342820 */ /* 0x000fe40000400000 */
[----:B------:R-:W-:Y:S02]  /*31f0*/  @P2 FMUL R57, R57, 0.25 ;  /* 0x3e80000039392820 */ /* 0x000fe40000400000 */
[----:B------:R-:W-:-:S02]  /*3200*/  @P2 FMUL R61, R61, 0.25 ;  /* 0x3e8000003d3d2820 */ /* 0x000fc40000400000 */
[----:B------:R-:W-:Y:S02]  /*3210*/  @P2 FMUL R60, R60, 0.25 ;  /* 0x3e8000003c3c2820 */ /* 0x000fe40000400000 */
[----:B------:R-:W-:Y:S02]  /*3220*/  @P2 FMUL R65, R65, 0.25 ;  /* 0x3e80000041412820 */ /* 0x000fe40000400000 */
[----:B------:R-:W-:Y:S02]  /*3230*/  @P2 FMUL R64, R64, 0.25 ;  /* 0x3e80000040402820 */ /* 0x000fe40000400000 */
[----:B------:R-:W-:Y:S02]  /*3240*/  @P2 FMUL R69, R69, 0.25 ;  /* 0x3e80000045452820 */ /* 0x000fe40000400000 */
[----:B------:R-:W-:Y:S02]  /*3250*/  @P2 FMUL R68, R68, 0.25 ;  /* 0x3e80000044442820 */ /* 0x000fe40000400000 */
[----:B------:R-:W-:-:S02]  /*3260*/  @P2 FMUL R73, R73, 0.25 ;  /* 0x3e80000049492820 */ /* 0x000fc40000400000 */
[----:B------:R-:W-:Y:S02]  /*3270*/  @P2 FMUL R72, R72, 0.25 ;  /* 0x3e80000048482820 */ /* 0x000fe40000400000 */
[----:B------:R-:W-:-:S04]  /*3280*/  IMAD.HI R21, R8, 0x2, RZ ;  /* 0x0000000208157827 */ /* 0x000fc800078e02ff */
[----:B------:R-:W-:Y:S01]  /*3290*/  @P2 FMUL R56, R56, 0.25 ;  /* 0x3e80000038382820 */ /* 0x000fe20000400000 */
[----:B------:R-:W-:Y:S01]  /*32a0*/  ISETP.GE.U32.AND P2, PT, R23, 0x7f800000, PT ;  /* 0x7f8000001700780c */ /* 0x000fe20003f46070 */
[----:B------:R-:W-:-:S04]  /*32b0*/  IMAD.HI R8, R9, 0x2, RZ ;  /* 0x0000000209087827 */ /* 0x000fc800078e02ff */
[----:B------:R-:W-:Y:S01]  /*32c0*/  @!P1 FMUL R14, R14, 16777216 ;  /* 0x4b8000000e0e9820 */ /* 0x000fe20000400000 */
[----:B------:R-:W-:Y:S01]  /*32d0*/  IADD3.X R21, R8, c[0x0][0x17c], R21, P4, P5 ;  /* 0x00005f0008157a10 */ /* 0x000fe200027ea415 */
[----:B------:R-:W-:Y:S02]  /*32e0*/  @!P1 FMUL R41, R41, 16777216 ;  /* 0x4b80000029299820 */ /* 0x000fe40000400000 */
[----:B------:R-:W-:Y:S02]  /*32f0*/  @!P1 FMUL R49, R49, 16777216 ;  /* 0x4b80000031319820 */ /* 0x000fe40000400000 */
[----:B------:R-:W-:Y:S02]  /*3300*/  @!P1 FMUL R48, R48, 16777216 ;  /* 0x4b80000030309820 */ /* 0x000fe40000400000 */
[----:B------:R-:W-:Y:S02]  /*3310*/  @!P1 FMUL R53, R53, 16777216 ;  /* 0x4b80000035359820 */ /* 0x000fe40000400000 */
[----:B------:R-:W-:-:S02]  /*3320*/  @!P1 FMUL R52, R52, 16777216 ;  /* 0x4b80000034349820 */ /* 0x000fc40000400000 */
[----:B------:R-:W-:Y:S02]  /*3330*/  @!P1 FMUL R57, R57, 16777216 ;  /* 0x4b80000039399820 */ /* 0x000fe40000400000 */
        /* <DEDUP_REMOVED lines=8> */
[----:B------:R-:W-:Y:S01]  /*33c0*/  @!P1 FMUL R56, R56, 16777216 ;  /* 0x4b80000038389820 */ /* 0x000fe20000400000 */
[----:B------:R-:W-:Y:S01]  /*33d0*/  FSETP.NEU.AND P1, PT, R23, RZ, PT ;  /* 0x000000ff1700720b */ /* 0x000fe20003f2d000 */
[----:B------:R-:W-:Y:S02]  /*33e0*/  IMAD R22, R17, 0x10, R12 ;  /* 0x0000001011167824 */ /* 0x000fe400078e020c */
[----:B------:R-:W-:-:S02]  /*33f0*/  FFMA.FTZ R63, R6, 1.1920928955078125e-07, R63 ;  /* 0x34000000063f7823 */ /* 0x000fc4000001003f */
[C---:B-1----:R-:W-:Y:S02]  /*3400*/  FMUL R19, R5.reuse, R14 ;  /* 0x0000000e05137220 */ /* 0x042fe40000400000 */
[C---:B------:R-:W-:Y:S02]  /*3410*/  FMUL R15, R5.reuse, R41 ;  /* 0x00000029050f7220 */ /* 0x040fe40000400000 */
[C---:B------:R-:W-:Y:S02]  /*3420*/  FMUL R6, R5.reuse, R49 ;  /* 0x0000003105067220 */ /* 0x040fe40000400000 */
[C---:B------:R-:W-:Y:S02]  /*3430*/  FMUL R8, R5.reuse, R48 ;  /* 0x0000003005087220 */ /* 0x040fe40000400000 */
[----:B------:R-:W-:Y:S01]  /*3440*/  FMUL R14, R5, R53 ;  /* 0x00000035050e7220 */ /* 0x000fe20000400000 */
[----:B------:R-:W-:Y:S01]  /*3450*/  F2FP.BF16.PACK_AB R15, R15, R6 ;  /* 0x000000060f0f723e */ /* 0x000fe200000010ff */
[----:B------:R-:W-:Y:S01]  /*3460*/  FMUL R18, R5, R52 ;  /* 0x0000003405127220 */ /* 0x000fe20000400000 */
[----:B------:R-:W-:Y:S01]  /*3470*/  F2FP.BF16.PACK_AB R19, R19, R8 ;  /* 0x000000081313723e */ /* 0x000fe200000010ff */
[----:B------:R-:W-:Y:S01]  /*3480*/  FMUL R9, R5, R57 ;  /* 0x0000003905097220 */ /* 0x000fe20000400000 */
[----:B------:R-:W-:Y:S01]  /*3490*/  F2FP.BF16.PACK_AB R8, R37, R40 ;  /* 0x000000282508723e */ /* 0x000fe200000010ff */
[----:B------:R-:W-:-:S02]  /*34a0*/  FMUL R13, R5, R61 ;  /* 0x0000003d050d7220 */ /* 0x000fc40000400000 */
[C---:B------:R-:W-:Y:S01]  /*34b0*/  FMUL R17, R5.reuse, R60 ;  /* 0x0000003c05117220 */ /* 0x040fe20000400000 */
[----:B------:R-:W-:Y:S01]  /*34c0*/  F2FP.BF16.PACK_AB R14, R14, R9 ;  /* 0x000000090e0e723e */ /* 0x000fe200000010ff */
[----:B------:R-:W-:Y:S01]  /*34d0*/  FMUL R12, R5, R69 ;  /* 0x00000045050c7220 */ /* 0x000fe20000400000 */
[----:B------:R-:W-:Y:S01]  /*34e0*/  F2FP.BF16.PACK_AB R9, R33, R38 ;  /* 0x000000262109723e */ /* 0x000fe200000010ff */
[C---:B------:R-:W-:Y:S02]  /*34f0*/  FMUL R16, R5.reuse, R68 ;  /* 0x0000004405107220 */ /* 0x040fe40000400000 */
[C---:B------:R-:W-:Y:S02]  /*3500*/  FMUL R27, R5.reuse, R72 ;  /* 0x00000048051b7220 */ /* 0x040fe40000400000 */
[C---:B------:R-:W-:Y:S02]  /*3510*/  FMUL R73, R5.reuse, R73 ;  /* 0x0000004905497220 */ /* 0x040fe40000400000 */
[C---:B------:R-:W-:Y:S01]  /*3520*/  FMUL R64, R5.reuse, R64 ;  /* 0x0000004005407220 */ /* 0x040fe20000400000 */
[----:B------:R-:W-:Y:S01]  /*3530*/  F2FP.BF16.PACK_AB R16, R16, R27 ;  /* 0x0000001b1010723e */ /* 0x000fe200000010ff */
[C---:B------:R-:W-:Y:S01]  /*3540*/  FMUL R28, R5.reuse, R65 ;  /* 0x00000041051c7220 */ /* 0x040fe20000400000 */
[----:B------:R-:W-:Y:S01]  /*3550*/  F2FP.BF16.PACK_AB R12, R12, R73 ;  /* 0x000000490c0c723e */ /* 0x000fe200000010ff */
[----:B------:R-:W-:Y:S01]  /*3560*/  FMUL R5, R5, R56 ;  /* 0x0000003805057220 */ /* 0x000fe20000400000 */
[----:B------:R-:W-:Y:S01]  /*3570*/  F2FP.BF16.PACK_AB R17, R17, R64 ;  /* 0x000000401111723e */ /* 0x000fe200000010ff */
[----:B------:R-:W-:Y:S01]  /*3580*/  IMAD.IADD R4, R23, 0x1, -R4 ;  /* 0x0000000117047824 */ /* 0x000fe200078e0a04 */
[----:B------:R-:W-:Y:S01]  /*3590*/  F2FP.BF16.PACK_AB R13, R13, R28 ;  /* 0x0000001c0d0d723e */ /* 0x000fe200000010ff */
[----:B------:R-:W-:Y:S01]  /*35a0*/  FADD R28, R7, -1 ;  /* 0xbf800000071c7421 */ /* 0x000fe20000000000 */
[----:B------:R-:W-:Y:S01]  /*35b0*/  F2FP.BF16.PACK_AB R18, R18, R5 ;  /* 0x000000051212723e */ /* 0x000fe200000010ff */
[----:B------:R-:W-:-:S02]  /*35c0*/  IMAD.MOV.U32 R5, RZ, RZ, 0x3dc6b27f ;  /* 0x3dc6b27fff057424 */ /* 0x000fc400078e00ff */
[----:B------:R-:W-:Y:S01]  /*35d0*/  FADD R27, R4, -1 ;  /* 0xbf800000041b7421 */ /* 0x000fe20000000000 */
[----:B------:R0:W-:Y:S03]  /*35e0*/  STS.128 [R26+0x800], R12 ;  /* 0x0008000c1a007388 */ /* 0x0001e60000000c00 */
[CC--:B------:R-:W-:Y:S01]  /*35f0*/  FFMA.FTZ R4, R27.reuse, R5.reuse, -0.16845393180847167969 ;  /* 0xbe2c7f301b047423 */ /* 0x0c0fe20000010005 */
[----:B------:R1:W-:Y:S01]  /*3600*/  STS.128 [R26], R16 ;  /* 0x000000101a007388 */ /* 0x0003e20000000c00 */
[C---:B------:R-:W-:Y:S02]  /*3610*/  FFMA.FTZ R5, R28.reuse, R5, -0.16845393180847167969 ;  /* 0xbe2c7f301c057423 */ /* 0x040fe40000010005 */
[----:B------:R-:W-:Y:S01]  /*3620*/  FFMA.FTZ R6, R27, R4, 0.1716887056827545166 ;  /* 0x3e2fcf2a1b067423 */ /* 0x000fe20000010004 */
[----:B------:R-:W-:Y:S01]  /*3630*/  F2FP.BF16.PACK_AB R4, R39, R74 ;  /* 0x0000004a2704723e */ /* 0x000fe200000010ff */
[----:B------:R-:W-:-:S02]  /*3640*/  FFMA.FTZ R5, R28, R5, 0.1716887056827545166 ;  /* 0x3e2fcf2a1c057423 */ /* 0x000fc40000010005 */
[C---:B------:R-:W-:Y:S02]  /*3650*/  FFMA.FTZ R6, R27.reuse, R6, -0.17900948226451873779 ;  /* 0xbe374e431b067423 */ /* 0x040fe40000010006 */
[----:B------:R-:W-:Y:S01]  /*3660*/  FFMA.FTZ R7, R28, R5, -0.17900948226451873779 ;  /* 0xbe374e431c077423 */ /* 0x000fe20000010005 */
[----:B------:R-:W-:Y:S01]  /*3670*/  F2FP.BF16.PACK_AB R5, R10, R35 ;  /* 0x000000230a05723e */ /* 0x000fe200000010ff */
[----:B------:R-:W-:Y:S01]  /*3680*/  FFMA.FTZ R10, R27, R6, 0.20512372255325317383 ;  /* 0x3e520bf41b0a7423 */ /* 0x000fe20000010006 */
[----:B------:R-:W-:Y:S01]  /*3690*/  F2FP.BF16.PACK_AB R6, R25, R36 ;  /* 0x000000241906723e */ /* 0x000fe200000010ff */
[----:B0-----:R-:W-:Y:S02]  /*36a0*/  IMAD R14, R44, c[0x0][0x1c8], RZ ;  /* 0x000072002c0e7a24 */ /* 0x001fe400078e02ff */
[----:B------:R-:W-:Y:S01]  /*36b0*/  IMAD.MOV.U32 R25, RZ, RZ, c[0x0][0x1c8] ;  /* 0x00007200ff197624 */ /* 0x000fe200078e00ff */
[----:B-1----:R-:W-:Y:S01]  /*36c0*/  LOP3.LUT R17, R22, 0x20, RZ, 0x3c, !PT ;  /* 0x0000002016117812 */ /* 0x002fe200078e3cff */
[----:B------:R-:W-:-:S02]  /*36d0*/  FFMA.FTZ R10, R27, R10, -0.24046532809734344482 ;  /* 0xbe763c8b1b0a7423 */ /* 0x000fc4000001000a */
[----:B------:R-:W-:Y:S02]  /*36e0*/  IMAD R16, R25, 0x2, R14 ;  /* 0x0000000219107824 */ /* 0x000fe400078e020e */
[C---:B------:R-:W-:Y:S02]  /*36f0*/  FFMA.FTZ R7, R28.reuse, R7, 0.20512372255325317383 ;  /* 0x3e520bf41c077423 */ /* 0x040fe40000010007 */
[----:B------:R-:W-:Y:S01]  /*3700*/  FFMA.FTZ R12, R27, R10, 0.28857114911079406738 ;  /* 0x3e93bf991b0c7423 */ /* 0x000fe2000001000a */
[----:B------:R-:W-:Y:S01]  /*3710*/  LEA R18, R25, R16, 0x1 ;  /* 0x0000001019127211 */ /* 0x000fe200078e08ff */
[C---:B------:R-:W-:Y:S01]  /*3720*/  FFMA.FTZ R7, R28.reuse, R7, -0.24046532809734344482 ;  /* 0xbe763c8b1c077423 */ /* 0x040fe20000010007 */
[----:B------:R-:W-:Y:S01]  /*3730*/  F2FP.BF16.PACK_AB R10, R11, R34 ;  /* 0x000000220b0a723e */ /* 0x000fe200000010ff */
[----:B------:R-:W-:Y:S02]  /*3740*/  FFMA.FTZ R12, R27, R12, -0.36067417263984680176 ;  /* 0xbeb8aa491b0c7423 */ /* 0x000fe4000001000c */
[----:B------:R-:W-:Y:S01]  /*3750*/  FFMA.FTZ R11, R28, R7, 0.28857114911079406738 ;  /* 0x3e93bf991c0b7423 */ /* 0x000fe20000010007 */
[----:B------:R-:W-:Y:S01]  /*3760*/  F2FP.BF16.PACK_AB R7, R30, R31 ;  /* 0x0000001f1e07723e */ /* 0x000fe200000010ff */
[----:B------:R-:W-:-:S02]  /*3770*/  IMAD R34, R25, 0x2, R18 ;  /* 0x0000000219227824 */ /* 0x000fc400078e0212 */
[----:B------:R-:W-:Y:S02]  /*3780*/  FFMA.FTZ R12, R27, R12, 0.48089820146560668945 ;  /* 0x3ef6384a1b0c7423 */ /* 0x000fe4000001000c */
[C---:B------:R-:W-:Y:S01]  /*3790*/  FFMA.FTZ R13, R28.reuse, R11, -0.36067417263984680176 ;  /* 0xbeb8aa491c0d7423 */ /* 0x040fe2000001000b */
[----:B------:R0:W-:Y:S01]  /*37a0*/  STS.128 [R26+0x80], R4 ;  /* 0x000080041a007388 */ /* 0x0001e20000000c00 */
[----:B------:R-:W-:Y:S01]  /*37b0*/  IMAD R40, R25, 0x2, R34 ;  /* 0x0000000219287824 */ /* 0x000fe200078e0222 */
[----:B------:R-:W-:Y:S01]  /*37c0*/  F2FP.BF16.PACK_AB R11, R29, R32 ;  /* 0x000000201d0b723e */ /* 0x000fe200000010ff */
[----:B------:R-:W-:Y:S02]  /*37d0*/  FFMA.FTZ R12, R27, R12, -0.72134751081466674805 ;  /* 0xbf38aa3b1b0c7423 */ /* 0x000fe4000001000c */
[----:B------:R-:W-:Y:S02]  /*37e0*/  FFMA.FTZ R13, R28, R13, 0.48089820146560668945 ;  /* 0x3ef6384a1c0d7423 */ /* 0x000fe4000001000d */
[----:B------:R-:W-:Y:S01]  /*37f0*/  IMAD R42, R25, 0x2, R40 ;  /* 0x00000002192a7824 */ /* 0x000fe200078e0228 */
[----:B------:R1:W-:Y:S01]  /*3800*/  STS.128 [R26+0x880], R8 ;  /* 0x000880081a007388 */ /* 0x0003e20000000c00 */
[----:B------:R-:W-:-:S02]  /*3810*/  FMUL R12, R27, R12 ;  /* 0x0000000c1b0c7220 */ /* 0x000fc40000400000 */
[C---:B------:R-:W-:Y:S01]  /*3820*/  FFMA.FTZ R13, R28.reuse, R13, -0.72134751081466674805 ;  /* 0xbf38aa3b1c0d7423 */ /* 0x040fe2000001000d */
[----:B------:R-:W-:Y:S01]  /*3830*/  LEA R44, R25, R42, 0x1 ;  /* 0x0000002a192c7211 */ /* 0x000fe200078e08ff */
[C---:B------:R-:W-:Y:S02]  /*3840*/  FMUL R12, R27.reuse, R12 ;  /* 0x0000000c1b0c7220 */ /* 0x040fe40000400000 */
[C---:B------:R-:W-:Y:S01]  /*3850*/  FMUL R13, R28.reuse, R13 ;  /* 0x0000000d1c0d7220 */ /* 0x040fe20000400000 */
[----:B0-----:R-:W-:Y:S01]  /*3860*/  @P3 MOV R5, 0x7f800000 ;  /* 0x7f80000000053802 */ /* 0x001fe20000000f00 */
[----:B------:R-:W-:Y:S02]  /*3870*/  FFMA.FTZ R27, R27, 1.4426950216293334961, R12 ;  /* 0x3fb8aa3b1b1b7823 */ /* 0x000fe4000001000c */
[----:B------:R-:W-:Y:S02]  /*3880*/  IMAD R12, R25, 0x2, R44 ;  /* 0x00000002190c7824 */ /* 0x000fe400078e022c */
[----:B------:R-:W-:-:S02]  /*3890*/  FMUL R13, R28, R13 ;  /* 0x0000000d1c0d7220 */ /* 0x000fc40000400000 */
[C---:B------:R-:W-:Y:S01]  /*38a0*/  IMAD R46, R25.reuse, 0x2, R12 ;  /* 0x00000002192e7824 */ /* 0x040fe200078e020c */
[----:B-1----:R-:W-:Y:S01]  /*38b0*/  LOP3.LUT R8, R22, 0x60, RZ, 0x3c, !PT ;  /* 0x0000006016087812 */ /* 0x002fe200078e3cff */
[----:B------:R-:W-:Y:S01]  /*38c0*/  FFMA.FTZ R28, R28, 1.4426950216293334961, R13 ;  /* 0x3fb8aa3b1c1c7823 */ /* 0x000fe2000001000d */
[----:B------:R-:W-:Y:S01]  /*38d0*/  BAR.SYNC.DEFER_BLOCKING 0x0 ;  /* 0x0000000000007b1d */ /* 0x000fe20000010000 */
[----:B------:R-:W-:Y:S01]  /*38e0*/  @P2 IMAD.MOV.U32 R30, RZ, RZ, 0x7f800000 ;  /* 0x7f800000ff1e2424 */ /* 0x000fe200078e00ff */
[----:B------:R-:W-:Y:S01]  /*38f0*/  LOP3.LUT R13, R22, 0x40, RZ, 0x3c, !PT ;  /* 0x00000040160d7812 */ /* 0x000fe200078e3cff */
[----:B------:R-:W-:Y:S02]  /*3900*/  IMAD R48, R25, 0x2, R46 ;  /* 0x0000000219307824 */ /* 0x000fe400078e022e */
[----:B------:R-:W-:Y:S02]  /*3910*/  FADD R62, R62, R27 ;  /* 0x0000001b3e3e7221 */ /* 0x000fe40000000000 */
[----:B------:R-:W-:Y:S01]  /*3920*/  FADD R63, R63, R28 ;  /* 0x0000001c3f3f7221 */ /* 0x000fe20000000000 */
[----:B------:R-:W-:Y:S01]  /*3930*/  LEA R28, P4, R16, R20, 0x1 ;  /* 0x00000014101c7211 */ /* 0x000fe200078808ff */
[----:B------:R-:W-:Y:S01]  /*3940*/  @P2 FFMA.FTZ R62, R23, R30, +INF ;  /* 0x7f800000173e2423 */ /* 0x000fe2000001001e */
[C---:B------:R-:W-:Y:S01]  /*3950*/  FSETP.NEU.AND P2, PT, R24.reuse, RZ, PT ;  /* 0x000000ff1800720b */ /* 0x040fe20003f4d000 */
[----:B------:R-:W-:Y:S01]  /*3960*/  @P3 FFMA.FTZ R63, R24, R5, +INF ;  /* 0x7f800000183f3423 */ /* 0x000fe20000010005 */
[----:B------:R-:W-:Y:S01]  /*3970*/  LEA R26, P3, R14, R20, 0x1 ;  /* 0x000000140e1a7211 */ /* 0x000fe200078608ff */
[----:B------:R-:W-:Y:S01]  /*3980*/  IMAD R24, R25, 0x2, R48 ;  /* 0x0000000219187824 */ /* 0x000fe200078e0230 */
[----:B------:R-:W-:-:S02]  /*3990*/  LEA.HI.X.SX32 R29, R16, R21, 0x1, P4 ;  /* 0x00000015101d7211 */ /* 0x000fc400020f0eff */
[-C--:B------:R-:W-:Y:S01]  /*39a0*/  LEA.HI.X.SX32 R27, R14, R21.reuse, 0x1, P3 ;  /* 0x000000150e1b7211 */ /* 0x080fe200018f0eff */
[C---:B------:R-:W-:Y:S01]  /*39b0*/  IMAD R52, R25.reuse, 0x2, R24 ;  /* 0x0000000219347824 */ /* 0x040fe200078e0218 */
[-C--:B------:R-:W-:Y:S02]  /*39c0*/  LEA R32, P3, R34, R20.reuse, 0x1 ;  /* 0x0000001422207211 */ /* 0x080fe400078608ff */
[----:B------:R-:W-:Y:S02]  /*39d0*/  LEA R30, P5, R18, R20, 0x1 ;  /* 0x00000014121e7211 */ /* 0x000fe400078a08ff */
[C---:B------:R-:W-:Y:S02]  /*39e0*/  LEA R54, R25.reuse, R52, 0x1 ;  /* 0x0000003419367211 */ /* 0x040fe400078e08ff */
[-C--:B------:R-:W-:Y:S01]  /*39f0*/  LEA.HI.X.SX32 R33, R34, R21.reuse, 0x1, P3 ;  /* 0x0000001522217211 */ /* 0x080fe200018f0eff */
[----:B------:R-:W0:Y:S01]  /*3a00*/  LDS.128 R4, [R22] ;  /* 0x0000000016047984 */ /* 0x000e220000000c00 */
[-C--:B------:R-:W-:Y:S01]  /*3a10*/  LEA R36, P3, R40, R20.reuse, 0x1 ;  /* 0x0000001428247211 */ /* 0x080fe200078608ff */
[C---:B------:R-:W-:Y:S01]  /*3a20*/  IMAD R56, R25.reuse, 0x2, R54 ;  /* 0x0000000219387824 */ /* 0x040fe200078e0236 */
[----:B------:R-:W-:Y:S01]  /*3a30*/  LEA R34, P4, R42, R20, 0x1 ;  /* 0x000000142a227211 */ /* 0x000fe200078808ff */
[----:B------:R-:W-:Y:S01]  /*3a40*/  LDS.128 R8, [R8] ;  /* 0x0000000008087984 */ /* 0x000fe20000000c00 */
[-C--:B------:R-:W-:Y:S01]  /*3a50*/  LEA.HI.X.SX32 R37, R40, R21.reuse, 0x1, P3 ;  /* 0x0000001528257211 */ /* 0x080fe200018f0eff */
[----:B------:R-:W-:Y:S01]  /*3a60*/  IMAD R58, R25, 0x2, R56 ;  /* 0x00000002193a7824 */ /* 0x000fe200078e0238 */
[----:B------:R-:W-:-:S02]  /*3a70*/  LEA.HI.X.SX32 R35, R42, R21, 0x1, P4 ;  /* 0x000000152a237211 */ /* 0x000fc400020f0eff */
[-C--:B------:R-:W-:Y:S01]  /*3a80*/  LEA R42, P3, R12, R20.reuse, 0x1 ;  /* 0x000000140c2a7211 */ /* 0x080fe200078608ff */
[C---:B------:R-:W-:Y:S01]  /*3a90*/  IMAD R60, R25.reuse, 0x2, R58 ;  /* 0x00000002193c7824 */ /* 0x040fe200078e023a */
[-C--:B------:R-:W-:Y:S02]  /*3aa0*/  LEA.HI.X.SX32 R31, R18, R21.reuse, 0x1, P5 ;  /* 0x00000015121f7211 */ /* 0x080fe400028f0eff */
[----:B------:R-:W-:Y:S01]  /*3ab0*/  LEA R38, P5, R44, R20, 0x1 ;  /* 0x000000142c267211 */ /* 0x000fe200078a08ff */
[----:B------:R-:W1:Y:S01]  /*3ac0*/  LDS.128 R16, [R17] ;  /* 0x0000000011107984 */ /* 0x000e620000000c00 */
[C---:B------:R-:W-:Y:S02]  /*3ad0*/  LEA R64, R25.reuse, R60, 0x1 ;  /* 0x0000003c19407211 */ /* 0x040fe400078e08ff */
[-C--:B------:R-:W-:Y:S02]  /*3ae0*/  LEA.HI.X.SX32 R43, R12, R21.reuse, 0x1, P3 ;  /* 0x000000150c2b7211 */ /* 0x080fe400018f0eff */
[----:B------:R-:W2:Y:S01]  /*3af0*/  LDS.128 R12, [R13] ;  /* 0x000000000d0c7984 */ /* 0x000ea20000000c00 */
[----:B------:R-:W-:Y:S01]  /*3b00*/  IMAD R66, R25, 0x2, R64 ;  /* 0x0000000219427824 */ /* 0x000fe200078e0240 */
[----:B------:R-:W-:-:S02]  /*3b10*/  LEA.HI.X.SX32 R39, R44, R21, 0x1, P5 ;  /* 0x000000152c277211 */ /* 0x000fc400028f0eff */
[-C--:B------:R-:W-:Y:S01]  /*3b20*/  LEA R44, P3, R48, R20.reuse, 0x1 ;  /* 0x00000014302c7211 */ /* 0x080fe200078608ff */
[C---:B------:R-:W-:Y:S01]  /*3b30*/  IMAD R68, R25.reuse, 0x2, R66 ;  /* 0x0000000219447824 */ /* 0x040fe200078e0242 */
[-C--:B------:R-:W-:Y:S02]  /*3b40*/  LEA R40, P4, R46, R20.reuse, 0x1 ;  /* 0x000000142e287211 */ /* 0x080fe400078808ff */
[-C--:B------:R-:W-:Y:S01]  /*3b50*/  LEA.HI.X.SX32 R45, R48, R21.reuse, 0x1, P3 ;  /* 0x00000015302d7211 */ /* 0x080fe200018f0eff */
[C---:B------:R-:W-:Y:S01]  /*3b60*/  IMAD R70, R25.reuse, 0x2, R68 ;  /* 0x0000000219467824 */ /* 0x040fe200078e0244 */
[----:B------:R-:W-:Y:S02]  /*3b70*/  LEA R50, P3, R24, R20, 0x1 ;  /* 0x0000001418327211 */ /* 0x000fe400078608ff */
[----:B------:R-:W-:Y:S02]  /*3b80*/  LEA.HI.X.SX32 R41, R46, R21, 0x1, P4 ;  /* 0x000000152e297211 */ /* 0x000fe400020f0eff */
[----:B------:R-:W-:-:S02]  /*3b90*/  LEA R72, R25, R70, 0x1 ;  /* 0x0000004619487211 */ /* 0x000fc400078e08ff */
[-C--:B------:R-:W-:Y:S02]  /*3ba0*/  LEA.HI.X.SX32 R51, R24, R21.reuse, 0x1, P3 ;  /* 0x0000001518337211 */ /* 0x080fe400018f0eff */
[-C--:B------:R-:W-:Y:S01]  /*3bb0*/  LEA R48, P4, R52, R20.reuse, 0x1 ;  /* 0x0000001434307211 */ /* 0x080fe200078808ff */
[C---:B------:R-:W-:Y:S01]  /*3bc0*/  IMAD R24, R25.reuse, 0x2, R72 ;  /* 0x0000000219187824 */ /* 0x040fe200078e0248 */
[-C--:B------:R-:W-:Y:S01]  /*3bd0*/  LEA R46, P5, R54, R20.reuse, 0x1 ;  /* 0x00000014362e7211 */ /* 0x080fe200078a08ff */
[----:B0-----:R0:W-:Y:S01]  /*3be0*/  STG.E.U16 [R26.64], R4 ;  /* 0x000000041a007986 */ /* 0x0011e2000c101506 */
[-C--:B------:R-:W-:Y:S01]  /*3bf0*/  LEA.HI.X.SX32 R49, R52, R21.reuse, 0x1, P4 ;  /* 0x0000001534317211 */ /* 0x080fe200020f0eff */
[C---:B------:R-:W-:Y:S01]  /*3c00*/  IMAD R76, R25.reuse, 0x2, R24 ;  /* 0x00000002194c7824 */ /* 0x040fe200078e0218 */
[----:B------:R-:W-:Y:S02]  /*3c10*/  LEA.HI.X.SX32 R47, R54, R21, 0x1, P5 ;  /* 0x00000015362f7211 */ /* 0x000fe400028f0eff */
[-C--:B------:R-:W-:Y:S01]  /*3c20*/  LEA R22, P3, R56, R20.reuse, 0x1 ;  /* 0x0000001438167211 */ /* 0x080fe200078608ff */
[----:B------:R-:W-:Y:S01]  /*3c30*/  IMAD R78, R25, 0x2, R76 ;  /* 0x00000002194e7824 */ /* 0x000fe200078e024c */
[----:B------:R-:W-:-:S02]  /*3c40*/  LEA R52, P5, R60, R20, 0x1 ;  /* 0x000000143c347211 */ /* 0x000fc400078a08ff */
[-C--:B------:R-:W-:Y:S02]  /*3c50*/  LEA.HI.X.SX32 R23, R56, R21.reuse, 0x1, P3 ;  /* 0x0000001538177211 */ /* 0x080fe400018f0eff */
[C---:B------:R-:W-:Y:S02]  /*3c60*/  LEA R80, R25.reuse, R78, 0x1 ;  /* 0x0000004e19507211 */ /* 0x040fe400078e08ff */
[-C--:B------:R-:W-:Y:S01]  /*3c70*/  LEA.HI.X.SX32 R53, R60, R21.reuse, 0x1, P5 ;  /* 0x000000153c357211 */ /* 0x080fe200028f0eff */
[----:B-1----:R1:W-:Y:S01]  /*3c80*/  STG.E.U16 [R28.64], R16 ;  /* 0x000000101c007986 */ /* 0x0023e2000c101506 */
[-C--:B------:R-:W-:Y:S01]  /*3c90*/  LEA R60, P3, R64, R20.reuse, 0x1 ;  /* 0x00000014403c7211 */ /* 0x080fe200078608ff */
[C---:B------:R-:W-:Y:S01]  /*3ca0*/  IMAD R82, R25.reuse, 0x2, R80 ;  /* 0x0000000219527824 */ /* 0x040fe200078e0250 */
[-C--:B------:R-:W-:Y:S02]  /*3cb0*/  LEA R56, P5, R68, R20.reuse, 0x1 ;  /* 0x0000001444387211 */ /* 0x080fe400078a08ff */
[-C--:B------:R-:W-:Y:S01]  /*3cc0*/  LEA.HI.X.SX32 R61, R64, R21.reuse, 0x1, P3 ;  /* 0x00000015403d7211 */ /* 0x080fe200018f0eff */
[----:B------:R-:W-:Y:S01]  /*3cd0*/  IMAD R84, R25, 0x2, R82 ;  /* 0x0000000219547824 */ /* 0x000fe200078e0252 */
[----:B------:R-:W-:Y:S01]  /*3ce0*/  LEA.HI.X.SX32 R57, R68, R21, 0x1, P5 ;  /* 0x0000001544397211 */ /* 0x000fe200028f0eff */
[----:B--2---:R2:W-:Y:S01]  /*3cf0*/  STG.E.U16 [R30.64], R12 ;  /* 0x0000000c1e007986 */ /* 0x0045e2000c101506 */
[----:B------:R-:W-:-:S02]  /*3d00*/  LEA R64, P5, R24, R20, 0x1 ;  /* 0x0000001418407211 */ /* 0x000fc400078a08ff */
[-C--:B------:R-:W-:Y:S01]  /*3d10*/  LEA R54, P4, R58, R20.reuse, 0x1 ;  /* 0x000000143a367211 */ /* 0x080fe200078808ff */
[----:B------:R3:W-:Y:S01]  /*3d20*/  STG.E.U16 [R32.64], R8 ;  /* 0x0000000820007986 */ /* 0x0007e2000c101506 */
[-C--:B------:R-:W-:Y:S01]  /*3d30*/  LEA.HI.X.SX32 R65, R24, R21.reuse, 0x1, P5 ;  /* 0x0000001518417211 */ /* 0x080fe200028f0eff */
[----:B------:R-:W-:Y:S01]  /*3d40*/  IMAD R24, R25, 0x2, R84 ;  /* 0x0000000219187824 */ /* 0x000fe200078e0254 */
[----:B------:R-:W-:Y:S02]  /*3d50*/  LEA.HI.X.SX32 R55, R58, R21, 0x1, P4 ;  /* 0x000000153a377211 */ /* 0x000fe400020f0eff */
[----:B0-----:R-:W-:Y:S02]  /*3d60*/  PRMT R27, R4, 0x7632, R27 ;  /* 0x00007632041b7816 */ /* 0x001fe4000000001b */
[----:B------:R-:W-:Y:S02]  /*3d70*/  LEA R58, P4, R66, R20, 0x1 ;  /* 0x00000014423a7211 */ /* 0x000fe400078808ff */
[----:B-1----:R-:W-:Y:S01]  /*3d80*/  PRMT R29, R16, 0x7632, R29 ;  /* 0x00007632101d7816 */ /* 0x002fe2000000001d */
[----:B------:R0:W-:Y:S01]  /*3d90*/  STG.E.U16 [R36.64], R27 ;  /* 0x0000001b24007986 */ /* 0x0001e2000c101506 */
[----:B--2---:R-:W-:-:S02]  /*3da0*/  PRMT R31, R12, 0x7632, R31 ;  /* 0x000076320c1f7816 */ /* 0x004fc4000000001f */
[----:B---3--:R-:W-:Y:S01]  /*3db0*/  PRMT R33, R8, 0x7632, R33 ;  /* 0x0000763208217816 */ /* 0x008fe20000000021 */
[----:B------:R-:W-:Y:S01]  /*3dc0*/  STG.E.U16 [R34.64], R29 ;  /* 0x0000001d22007986 */ /* 0x000fe2000c101506 */
[-C--:B------:R-:W-:Y:S02]  /*3dd0*/  LEA.HI.X.SX32 R59, R66, R21.reuse, 0x1, P4 ;  /* 0x00000015423b7211 */ /* 0x080fe400020f0eff */
[----:B------:R-:W-:Y:S01]  /*3de0*/  LEA R68, P3, R70, R20, 0x1 ;  /* 0x0000001446447211 */ /* 0x000fe200078608ff */
[----:B------:R-:W-:Y:S01]  /*3df0*/  STG.E.U16 [R38.64], R31 ;  /* 0x0000001f26007986 */ /* 0x000fe2000c101506 */
[----:B------:R-:W-:Y:S02]  /*3e00*/  LEA R86, R25, R24, 0x1 ;  /* 0x0000001819567211 */ /* 0x000fe400078e08ff */
[-C--:B------:R-:W-:Y:S01]  /*3e10*/  LEA R66, P4, R72, R20.reuse, 0x1 ;  /* 0x0000001448427211 */ /* 0x080fe200078808ff */
[----:B------:R1:W-:Y:S01]  /*3e20*/  STG.E.U16 [R42.64], R33 ;  /* 0x000000212a007986 */ /* 0x0003e2000c101506 */
[----:B------:R-:W-:Y:S01]  /*3e30*/  PRMT R4, R5, 0x7632, R4 ;  /* 0x0000763205047816 */ /* 0x000fe20000000004 */
[----:B------:R-:W-:Y:S01]  /*3e40*/  IMAD R88, R25, 0x2, R86 ;  /* 0x0000000219587824 */ /* 0x000fe200078e0256 */
[-C--:B------:R-:W-:Y:S01]  /*3e50*/  LEA.HI.X.SX32 R69, R70, R21.reuse, 0x1, P3 ;  /* 0x0000001546457211 */ /* 0x080fe200018f0eff */
[----:B------:R2:W-:Y:S01]  /*3e60*/  STG.E.U16 [R40.64], R5 ;  /* 0x0000000528007986 */ /* 0x0005e2000c101506 */
[----:B------:R-:W-:Y:S01]  /*3e70*/  PRMT R8, R17, 0x7632, R8 ;  /* 0x0000763211087816 */ /* 0x000fe20000000008 */
[C---:B------:R-:W-:Y:S01]  /*3e80*/  IMAD R90, R25.reuse, 0x2, R88 ;  /* 0x00000002195a7824 */ /* 0x040fe200078e0258 */
[----:B------:R-:W-:Y:S01]  /*3e90*/  LEA.HI.X.SX32 R67, R72, R21, 0x1, P4 ;  /* 0x0000001548437211 */ /* 0x000fe200020f0eff */
[----:B------:R-:W-:Y:S01]  /*3ea0*/  STG.E.U16 [R44.64], R17 ;  /* 0x000000112c007986 */ /* 0x000fe2000c101506 */
[-C--:B------:R-:W-:Y:S01]  /*3eb0*/  LEA R74, P3, R76, R20.reuse, 0x1 ;  /* 0x000000144c4a7211 */ /* 0x080fe200078608ff */
[----:B------:R-:W-:Y:S01]  /*3ec0*/  IMAD R87, R25, 0x2, R90 ;  /* 0x0000000219577824 */ /* 0x000fe200078e025a */
[----:B------:R-:W-:Y:S01]  /*3ed0*/  LEA R70, P5, R80, R20, 0x1 ;  /* 0x0000001450467211 */ /* 0x000fe200078a08ff */
[----:B------:R-:W-:Y:S01]  /*3ee0*/  STG.E.U16 [R50.64], R13 ;  /* 0x0000000d32007986 */ /* 0x000fe2000c101506 */
[----:B0-----:R-:W-:-:S02]  /*3ef0*/  PRMT R27, R13, 0x7632, R27 ;  /* 0x000076320d1b7816 */ /* 0x001fc4000000001b */
[-C--:B------:R-:W-:Y:S01]  /*3f00*/  LEA R72, P4, R78, R20.reuse, 0x1 ;  /* 0x000000144e487211 */ /* 0x080fe200078808ff */
[----:B------:R-:W-:Y:S01]  /*3f10*/  STG.E.U16 [R48.64], R9 ;  /* 0x0000000930007986 */ /* 0x000fe2000c101506 */
[----:B------:R-:W-:Y:S02]  /*3f20*/  PRMT R26, R9, 0x7632, R26 ;  /* 0x00007632091a7816 */ /* 0x000fe4000000001a */
[-C--:B------:R-:W-:Y:S01]  /*3f30*/  LEA.HI.X.SX32 R75, R76, R21.reuse, 0x1, P3 ;  /* 0x000000154c4b7211 */ /* 0x080fe200018f0eff */
[----:B------:R-:W-:Y:S01]  /*3f40*/  STG.E.U16 [R46.64], R4 ;  /* 0x000000042e007986 */ /* 0x000fe2000c101506 */
[-C--:B------:R-:W-:Y:S02]  /*3f50*/  LEA.HI.X.SX32 R71, R80, R21.reuse, 0x1, P5 ;  /* 0x0000001550477211 */ /* 0x080fe400028f0eff */
[----:B------:R-:W-:Y:S01]  /*3f60*/  LEA.HI.X.SX32 R73, R78, R21, 0x1, P4 ;  /* 0x000000154e497211 */ /* 0x000fe200020f0eff */
[----:B------:R-:W-:Y:S01]  /*3f70*/  STG.E.U16 [R22.64], R8 ;  /* 0x0000000816007986 */ /* 0x000fe2000c101506 */
[----:B------:R-:W-:-:S02]  /*3f80*/  LEA R80, P3, R82, R20, 0x1 ;  /* 0x0000001452507211 */ /* 0x000fc400078608ff */
[-C--:B------:R-:W-:Y:S01]  /*3f90*/  LEA R78, P4, R84, R20.reuse, 0x1 ;  /* 0x00000014544e7211 */ /* 0x080fe200078808ff */
[----:B------:R-:W-:Y:S01]  /*3fa0*/  STG.E.U16 [R54.64], R27 ;  /* 0x0000001b36007986 */ /* 0x000fe2000c101506 */
[----:B-1----:R-:W-:Y:S02]  /*3fb0*/  PRMT R33, R6, 0x7632, R33 ;  /* 0x0000763206217816 */ /* 0x002fe40000000021 */
[----:B------:R-:W-:Y:S01]  /*3fc0*/  LEA R76, P5, R24, R20, 0x1 ;  /* 0x00000014184c7211 */ /* 0x000fe200078a08ff */
[----:B------:R-:W-:Y:S01]  /*3fd0*/  STG.E.U16 [R52.64], R26 ;  /* 0x0000001a34007986 */ /* 0x000fe2000c101506 */
[----:B------:R-:W-:Y:S02]  /*3fe0*/  PRMT R32, R18, 0x7632, R32 ;  /* 0x0000763212207816 */ /* 0x000fe40000000020 */
[----:B------:R-:W-:Y:S01]  /*3ff0*/  PRMT R37, R14, 0x7632, R37 ;  /* 0x000076320e257816 */ /* 0x000fe20000000025 */
[----:B------:R-:W-:Y:S01]  /*4000*/  STG.E.U16 [R60.64], R6 ;  /* 0x000000063c007986 */ /* 0x000fe2000c101506 */
[----:B------:R-:W-:-:S02]  /*4010*/  LEA.HI.X.SX32 R81, R82, R21, 0x1, P3 ;  /* 0x0000001552517211 */ /* 0x000fc400018f0eff */
[----:B------:R-:W-:Y:S01]  /*4020*/  PRMT R36, R10, 0x7632, R36 ;  /* 0x000076320a247816 */ /* 0x000fe20000000024 */
[----:B------:R-:W-:Y:S01]  /*4030*/  STG.E.U16 [R58.64], R18 ;  /* 0x000000123a007986 */ /* 0x000fe2000c101506 */
[-C--:B------:R-:W-:Y:S02]  /*4040*/  LEA.HI.X.SX32 R79, R84, R21.reuse, 0x1, P4 ;  /* 0x00000015544f7211 */ /* 0x080fe400020f0eff */
[-C--:B------:R-:W-:Y:S01]  /*4050*/  LEA R82, P3, R86, R20.reuse, 0x1 ;  /* 0x0000001456527211 */ /* 0x080fe200078608ff */
[----:B------:R-:W-:Y:S01]  /*4060*/  STG.E.U16 [R56.64], R14 ;  /* 0x0000000e38007986 */ /* 0x000fe2000c101506 */
[----:B------:R-:W-:Y:S02]  /*4070*/  LEA.HI.X.SX32 R77, R24, R21, 0x1, P5 ;  /* 0x00000015184d7211 */ /* 0x000fe400028f0eff */
[-C--:B------:R-:W-:Y:S01]  /*4080*/  LEA R84, P4, R88, R20.reuse, 0x1 ;  /* 0x0000001458547211 */ /* 0x080fe200078808ff */
[----:B------:R0:W-:Y:S01]  /*4090*/  STG.E.U16 [R68.64], R10 ;  /* 0x0000000a44007986 */ /* 0x0001e2000c101506 */
[----:B------:R-:W-:-:S02]  /*40a0*/  LEA R24, P5, R90, R20, 0x1 ;  /* 0x000000145a187211 */ /* 0x000fc400078a08ff */
[----:B------:R-:W-:Y:S01]  /*40b0*/  LEA R20, P6, R87, R20, 0x1 ;  /* 0x0000001457147211 */ /* 0x000fe200078c08ff */
[----:B------:R1:W-:Y:S01]  /*40c0*/  STG.E.U16 [R66.64], R33 ;  /* 0x0000002142007986 */ /* 0x0003e2000c101506 */
[-C--:B------:R-:W-:Y:S02]  /*40d0*/  LEA.HI.X.SX32 R83, R86, R21.reuse, 0x1, P3 ;  /* 0x0000001556537211 */ /* 0x080fe400018f0eff */
[----:B--2---:R-:W-:Y:S01]  /*40e0*/  PRMT R41, R7, 0x7632, R41 ;  /* 0x0000763207297816 */ /* 0x004fe20000000029 */
[----:B------:R1:W-:Y:S01]  /*40f0*/  STG.E.U16 [R64.64], R32 ;  /* 0x0000002040007986 */ /* 0x0003e2000c101506 */
[-C--:B------:R-:W-:Y:S02]  /*4100*/  LEA.HI.X.SX32 R85, R88, R21.reuse, 0x1, P4 ;  /* 0x0000001558557211 */ /* 0x080fe400020f0eff */
[----:B------:R-:W-:Y:S01]  /*4110*/  PRMT R42, R19, 0x7632, R42 ;  /* 0x00007632132a7816 */ /* 0x000fe2000000002a */
[----:B------:R1:W-:Y:S01]  /*4120*/  STG.E.U16 [R74.64], R37 ;  /* 0x000000254a007986 */ /* 0x0003e2000c101506 */
[----:B------:R-:W-:-:S02]  /*4130*/  LEA.HI.X.SX32 R25, R90, R21, 0x1, P5 ;  /* 0x000000155a197211 */ /* 0x000fc400028f0eff */
[----:B------:R-:W-:Y:S01]  /*4140*/  PRMT R12, R15, 0x7632, R12 ;  /* 0x000076320f0c7816 */ /* 0x000fe2000000000c */
[----:B------:R1:W-:Y:S01]  /*4150*/  STG.E.U16 [R72.64], R36 ;  /* 0x0000002448007986 */ /* 0x0003e2000c101506 */
[----:B------:R-:W-:Y:S02]  /*4160*/  LEA.HI.X.SX32 R21, R87, R21, 0x1, P6 ;  /* 0x0000001557157211 */ /* 0x000fe400030f0eff */
[----:B0-----:R-:W-:Y:S01]  /*4170*/  PRMT R10, R11, 0x7632, R10 ;  /* 0x000076320b0a7816 */ /* 0x001fe2000000000a */
[----:B------:R1:W-:Y:S01]  /*4180*/  STG.E.U16 [R70.64], R7 ;  /* 0x0000000746007986 */ /* 0x0003e2000c101506 */
[----:B------:R-:W-:Y:S02]  /*4190*/  FSEL R5, R62, -INF , P1 ;  /* 0xff8000003e057808 */ /* 0x000fe40000800000 */
[----:B------:R-:W-:Y:S01]  /*41a0*/  FSEL R63, R63, -INF , P2 ;  /* 0xff8000003f3f7808 */ /* 0x000fe20001000000 */
[----:B------:R1:W-:Y:S02]  /*41b0*/  STG.E.U16 [R80.64], R19 ;  /* 0x0000001350007986 */ /* 0x0003e4000c101506 */
[----:B------:R-:W-:Y:S01]  /*41c0*/  FFMA R62, R5, 0.69314718246459960938, R0 ;  /* 0x3f317218053e7823 */ /* 0x000fe20000000000 */
[----:B------:R-:W-:Y:S01]  /*41d0*/  LOP3.LUT R0, R91, 0x1f8, RZ, 0xc0, !PT ;  /* 0x000001f85b007812 */ /* 0x000fe200078ec0ff */
[----:B------:R1:W-:Y:S01]  /*41e0*/  STG.E.U16 [R78.64], R15 ;  /* 0x0000000f4e007986 */ /* 0x0003e2000c101506 */
[----:B------:R-:W-:-:S03]  /*41f0*/  FFMA R63, R63, 0.69314718246459960938, R2 ;  /* 0x3f3172183f3f7823 */ /* 0x000fc60000000002 */
[----:B------:R1:W-:Y:S04]  /*4200*/  STG.E.U16 [R76.64], R11 ;  /* 0x0000000b4c007986 */ /* 0x0003e8000c101506 */
[----:B------:R1:W-:Y:S04]  /*4210*/  STG.E.U16 [R82.64], R41 ;  /* 0x0000002952007986 */ /* 0x0003e8000c101506 */
[----:B------:R1:W-:Y:S04]  /*4220*/  STG.E.U16 [R84.64], R42 ;  /* 0x0000002a54007986 */ /* 0x0003e8000c101506 */
[----:B------:R1:W-:Y:S04]  /*4230*/  STG.E.U16 [R24.64], R12 ;  /* 0x0000000c18007986 */ /* 0x0003e8000c101506 */
[----:B------:R1:W-:Y:S04]  /*4240*/  STG.E.U16 [R20.64], R10 ;  /* 0x0000000a14007986 */ /* 0x0003e8000c101506 */
[----:B------:R-:W-:Y:S06]  /*4250*/  BAR.SYNC.DEFER_BLOCKING 0x0 ;  /* 0x0000000000007b1d */ /* 0x000fec0000010000 */
[----:B------:R1:W-:Y:S04]  /*4260*/  STS.64 [R0], R62 ;  /* 0x0000003e00007388 */ /* 0x0003e80000000a00 */
[----:B------:R-:W-:Y:S06]  /*4270*/  BAR.SYNC.DEFER_BLOCKING 0x0 ;  /* 0x0000000000007b1d */ /* 0x000fec0000010000 */
[----:B------:R-:W-:Y:S05]  /*4280*/  @P0 EXIT ;  /* 0x000000000000094d */ /* 0x000fea0003800000 */
[----:B-1----:R-:W0:Y:S01]  /*4290*/  LDS R3, [R3] ;  /* 0x0000000003037984 */ /* 0x002e220000000800 */
[----:B------:R-:W-:-:S02]  /*42a0*/  IMAD R0, R89, c[0x0][0x1cc], RZ ;  /* 0x0000730059007a24 */ /* 0x000fc400078e02ff */
[C---:B------:R-:W-:Y:S02]  /*42b0*/  IMAD.SHL.U32 R5, R125.reuse, 0x4, RZ ;  /* 0x000000047d057824 */ /* 0x040fe400078e00ff */
[----:B------:R-:W-:Y:S02]  /*42c0*/  IMAD.SHL.U32 R4, R0, 0x4, RZ ;  /* 0x0000000400047824 */ /* 0x000fe400078e00ff */
[----:B------:R-:W-:-:S03]  /*42d0*/  IMAD.HI R125, R125, 0x4, RZ ;  /* 0x000000047d7d7827 */ /* 0x000fc600078e02ff */
[----:B------:R-:W-:Y:S01]  /*42e0*/  IADD3 R4, P0, P1, R5, c[0x0][0x180], R4 ;  /* 0x0000600005047a10 */ /* 0x000fe2000791e004 */
[----:B------:R-:W-:-:S05]  /*42f0*/  IMAD.HI R0, R0, 0x4, RZ ;  /* 0x0000000400007827 */ /* 0x000fca00078e02ff */
[----:B------:R-:W-:-:S05]  /*4300*/  IADD3.X R5, R125, c[0x0][0x184], R0, P0, P1 ;  /* 0x000061007d057a10 */ /* 0x000fca00007e2400 */
[----:B0-----:R-:W-:Y:S01]  /*4310*/  STG.E [R4.64], R3 ;  /* 0x0000000304007986 */ /* 0x001fe2000c101906 */
[----:B------:R-:W-:Y:S05]  /*4320*/  EXIT ;  /* 0x000000000000794d */ /* 0x000fea0003800000 */
.L_x_3:
[----:B------:R-:W-:-:S00]  /*4330*/  BRA `(.L_x_3) ;  /* 0xfffffff000007947 */ /* 0x000fc0000383ffff */
[----:B------:R-:W-:-:S00]  /*4340*/  NOP ;  /* 0x0000000000007918 */ /* 0x000fc00000000000 */
        /* <DEDUP_REMOVED lines=11> */
.L_x_4:


//--------------------- .nv.global.init           --------------------------
	.section	.nv.global.init,"aw",@progbits
.nv.global.init:
	.type		_$_str,@object
	.size		_$_str,(.L_0 - _$_str)
_$_str:
        /*0000*/ 	.byte	0x5f, 0x5f, 0x43, 0x55, 0x44, 0x41, 0x5f, 0x46, 0x54, 0x5a, 0x00
.L_0:


//--------------------- .nv.shared.attn_fwd       --------------------------
	.section	.nv.shared.attn_fwd,"aw",@nobits
	.sectionflags	@""
	.align	16
